	.target	sm_90a

	.elftype	@"ET_EXEC"


//--------------------- .note.nv.tkinfo           --------------------------
	.section	.note.nv.tkinfo,"",@"SHT_NOTE"
	.sectionflags	@"SHF_NOTE_NV_TKINFO"
	.tkinfo
        /*0018*/ 	.word	0x00000002
        /*0030*/ 	.string	""
        /*0030*/ 	.string	"ptxas"
        /*0030*/ 	.string	"Cuda compilation tools, release 13.0, V13.0.88"
        /*0030*/ 	.string	"Build cuda_13.0.r13.0/compiler.36424714_0"
        /*0030*/ 	.string	"-arch sm_90a -m 64 "



//--------------------- .note.nv.cuinfo           --------------------------
	.section	.note.nv.cuinfo,"",@"SHT_NOTE"
	.sectionflags	@"SHF_NOTE_NV_CUINFO"
        /*0018*/ 	.short	0x0002
        /*001a*/ 	.short	0x005a
        /*001c*/ 	.short	0x0082
	.zero		2


//--------------------- .nv.info                  --------------------------
	.section	.nv.info,"",@"SHT_CUDA_INFO"
	.align	4


	//----- nvinfo : EIATTR_REGCOUNT
	.align		4
        /*0000*/ 	.byte	0x04, 0x2f
        /*0002*/ 	.short	(.L_15 - .L_14)
	.align		4
.L_14:
        /*0004*/ 	.word	index@(_ZN7cutlass13device_kernelINS_4gemm6kernel13GemmUniversalIN4cute5tupleIJiiiiEEENS1_10collective13CollectiveMmaINS1_34MainloopSm90TmaGmmaWarpSpecializedILi37ENS5_IJNS4_1CILi2EEESB_NSA_ILi1EEEEEENS1_32KernelTmaWarpSpecializedPingpongEEENS5_IJNSA_ILi64EEENSA_ILi128EEENSA_ILi32EEEEEEaNS5_IJlSC_lEEEaSK_NS4_8TiledMMAINS4_8MMA_AtomIJNS4_4SM904GMMA27MMA_64x128x32_S32S8S8_SS_TNEEEENS4_6LayoutINS5_IJSC_SC_SC_EEENS5_IJNSA_ILi0EEEST_ST_EEEEENS5_IJNS4_10UnderscoreESW_SW_EEEEENS4_23SM90_TMA_LOAD_MULTICASTENS4_14ComposedLayoutINS4_7SwizzleILi1ELi4ELi3EEENS4_18smem_ptr_flag_bitsILi8EEENSR_INS5_IJNSA_ILi8EEESI_EEENS5_IJSI_SC_EEEEEEEvNS4_8identityESZ_S19_vS1A_EENS_8epilogue10collective6detail29Sm90TmaWarpSpecializedAdapterINS1D_15DefaultEpilogueIaSK_SK_NS1C_6thread17LinearCombinationIaLi1EiiLNS1H_9ScaleType4KindE0ELNS_15FloatRoundStyleE2EaEENS1_15EpilogueDefaultEEEEEvvEEEEvNT_6ParamsE)
        /*0008*/ 	.word	0x000000a8


	//----- nvinfo : EIATTR_FRAME_SIZE
	.align		4
.L_15:
        /*000c*/ 	.byte	0x04, 0x11
        /*000e*/ 	.short	(.L_17 - .L_16)
	.align		4
.L_16:
        /*0010*/ 	.word	index@(_ZN7cutlass13device_kernelINS_4gemm6kernel13GemmUniversalIN4cute5tupleIJiiiiEEENS1_10collective13CollectiveMmaINS1_34MainloopSm90TmaGmmaWarpSpecializedILi37ENS5_IJNS4_1CILi2EEESB_NSA_ILi1EEEEEENS1_32KernelTmaWarpSpecializedPingpongEEENS5_IJNSA_ILi64EEENSA_ILi128EEENSA_ILi32EEEEEEaNS5_IJlSC_lEEEaSK_NS4_8TiledMMAINS4_8MMA_AtomIJNS4_4SM904GMMA27MMA_64x128x32_S32S8S8_SS_TNEEEENS4_6LayoutINS5_IJSC_SC_SC_EEENS5_IJNSA_ILi0EEEST_ST_EEEEENS5_IJNS4_10UnderscoreESW_SW_EEEEENS4_23SM90_TMA_LOAD_MULTICASTENS4_14ComposedLayoutINS4_7SwizzleILi1ELi4ELi3EEENS4_18smem_ptr_flag_bitsILi8EEENSR_INS5_IJNSA_ILi8EEESI_EEENS5_IJSI_SC_EEEEEEEvNS4_8identityESZ_S19_vS1A_EENS_8epilogue10collective6detail29Sm90TmaWarpSpecializedAdapterINS1D_15DefaultEpilogueIaSK_SK_NS1C_6thread17LinearCombinationIaLi1EiiLNS1H_9ScaleType4KindE0ELNS_15FloatRoundStyleE2EaEENS1_15EpilogueDefaultEEEEEvvEEEEvNT_6ParamsE)
        /*0014*/ 	.word	0x00000008


	//----- nvinfo : EIATTR_MIN_STACK_SIZE
	.align		4
.L_17:
        /*0018*/ 	.byte	0x04, 0x12
        /*001a*/ 	.short	(.L_19 - .L_18)
	.align		4
.L_18:
        /*001c*/ 	.word	index@(_ZN7cutlass13device_kernelINS_4gemm6kernel13GemmUniversalIN4cute5tupleIJiiiiEEENS1_10collective13CollectiveMmaINS1_34MainloopSm90TmaGmmaWarpSpecializedILi37ENS5_IJNS4_1CILi2EEESB_NSA_ILi1EEEEEENS1_32KernelTmaWarpSpecializedPingpongEEENS5_IJNSA_ILi64EEENSA_ILi128EEENSA_ILi32EEEEEEaNS5_IJlSC_lEEEaSK_NS4_8TiledMMAINS4_8MMA_AtomIJNS4_4SM904GMMA27MMA_64x128x32_S32S8S8_SS_TNEEEENS4_6LayoutINS5_IJSC_SC_SC_EEENS5_IJNSA_ILi0EEEST_ST_EEEEENS5_IJNS4_10UnderscoreESW_SW_EEEEENS4_23SM90_TMA_LOAD_MULTICASTENS4_14ComposedLayoutINS4_7SwizzleILi1ELi4ELi3EEENS4_18smem_ptr_flag_bitsILi8EEENSR_INS5_IJNSA_ILi8EEESI_EEENS5_IJSI_SC_EEEEEEEvNS4_8identityESZ_S19_vS1A_EENS_8epilogue10collective6detail29Sm90TmaWarpSpecializedAdapterINS1D_15DefaultEpilogueIaSK_SK_NS1C_6thread17LinearCombinationIaLi1EiiLNS1H_9ScaleType4KindE0ELNS_15FloatRoundStyleE2EaEENS1_15EpilogueDefaultEEEEEvvEEEEvNT_6ParamsE)
        /*0020*/ 	.word	0x00000008
.L_19:


//--------------------- .nv.compat                --------------------------
	.section	.nv.compat,"",@"SHT_CUDA_COMPAT_INFO"
	.align	4
        /*0000*/ 	.byte	0x02, 0x09, 0x01, 0x00, 0x02, 0x02, 0x04, 0x00, 0x02, 0x05, 0x05, 0x00, 0x03, 0x07, 0x01, 0x01
        /*0010*/ 	.byte	0x02, 0x03, 0x01, 0x00, 0x02, 0x06, 0x01, 0x00, 0x04, 0x0b, 0x08, 0x00, 0x00, 0x00, 0x00, 0x00
        /*0020*/ 	.byte	0x00, 0x00, 0x00, 0x00


//--------------------- .nv.info._ZN7cutlass13device_kernelINS_4gemm6kernel13GemmUniversalIN4cute5tupleIJiiiiEEENS1_10collective13CollectiveMmaINS1_34MainloopSm90TmaGmmaWarpSpecializedILi37ENS5_IJNS4_1CILi2EEESB_NSA_ILi1EEEEEENS1_32KernelTmaWarpSpecializedPingpongEEENS5_IJNSA_ILi64EEENSA_ILi128EEENSA_ILi32EEEEEEaNS5_IJlSC_lEEEaSK_NS4_8TiledMMAINS4_8MMA_AtomIJNS4_4SM904GMMA27MMA_64x128x32_S32S8S8_SS_TNEEEENS4_6LayoutINS5_IJSC_SC_SC_EEENS5_IJNSA_ILi0EEEST_ST_EEEEENS5_IJNS4_10UnderscoreESW_SW_EEEEENS4_23SM90_TMA_LOAD_MULTICASTENS4_14ComposedLayoutINS4_7SwizzleILi1ELi4ELi3EEENS4_18smem_ptr_flag_bitsILi8EEENSR_INS5_IJNSA_ILi8EEESI_EEENS5_IJSI_SC_EEEEEEEvNS4_8identityESZ_S19_vS1A_EENS_8epilogue10collective6detail29Sm90TmaWarpSpecializedAdapterINS1D_15DefaultEpilogueIaSK_SK_NS1C_6thread17LinearCombinationIaLi1EiiLNS1H_9ScaleType4KindE0ELNS_15FloatRoundStyleE2EaEENS1_15EpilogueDefaultEEEEEvvEEEEvNT_6ParamsE --------------------------
	.section	.nv.info._ZN7cutlass13device_kernelINS_4gemm6kernel13GemmUniversalIN4cute5tupleIJiiiiEEENS1_10collective13CollectiveMmaINS1_34MainloopSm90TmaGmmaWarpSpecializedILi37ENS5_IJNS4_1CILi2EEESB_NSA_ILi1EEEEEENS1_32KernelTmaWarpSpecializedPingpongEEENS5_IJNSA_ILi64EEENSA_ILi128EEENSA_ILi32EEEEEEaNS5_IJlSC_lEEEaSK_NS4_8TiledMMAINS4_8MMA_AtomIJNS4_4SM904GMMA27MMA_64x128x32_S32S8S8_SS_TNEEEENS4_6LayoutINS5_IJSC_SC_SC_EEENS5_IJNSA_ILi0EEEST_ST_EEEEENS5_IJNS4_10UnderscoreESW_SW_EEEEENS4_23SM90_TMA_LOAD_MULTICASTENS4_14ComposedLayoutINS4_7SwizzleILi1ELi4ELi3EEENS4_18smem_ptr_flag_bitsILi8EEENSR_INS5_IJNSA_ILi8EEESI_EEENS5_IJSI_SC_EEEEEEEvNS4_8identityESZ_S19_vS1A_EENS_8epilogue10collective6detail29Sm90TmaWarpSpecializedAdapterINS1D_15DefaultEpilogueIaSK_SK_NS1C_6thread17LinearCombinationIaLi1EiiLNS1H_9ScaleType4KindE0ELNS_15FloatRoundStyleE2EaEENS1_15EpilogueDefaultEEEEEvvEEEEvNT_6ParamsE,"",@"SHT_CUDA_INFO"
	.sectionflags	@""
	.align	4


	//----- nvinfo : EIATTR_CUDA_API_VERSION
	.align		4
        /*0000*/ 	.byte	0x04, 0x37
        /*0002*/ 	.short	(.L_21 - .L_20)
.L_20:
        /*0004*/ 	.word	0x00000082


	//----- nvinfo : EIATTR_KPARAM_INFO
	.align		4
.L_21:
        /*0008*/ 	.byte	0x04, 0x17
        /*000a*/ 	.short	(.L_23 - .L_22)
.L_22:
        /*000c*/ 	.word	0x00000000
        /*0010*/ 	.short	0x0000
        /*0012*/ 	.short	0x0070
        /*0014*/ 	.byte	0x00, 0xf0, 0x01, 0x10


	//----- nvinfo : EIATTR_SPARSE_MMA_MASK
	.align		4
.L_23:
        /*0018*/ 	.byte	0x03, 0x50
        /*001a*/ 	.short	0x0000


	//----- nvinfo : EIATTR_MAXREG_COUNT
	.align		4
        /*001c*/ 	.byte	0x03, 0x1b
        /*001e*/ 	.short	0x00a8


	//----- nvinfo : EIATTR_NUM_BARRIERS
	.align		4
        /*0020*/ 	.byte	0x02, 0x4c
        /*0022*/ 	.byte	0x01
	.zero		1


	//----- nvinfo : EIATTR_EXTERNS
	.align		4
        /*0024*/ 	.byte	0x04, 0x0f
        /*0026*/ 	.short	(.L_25 - .L_24)


	//   ....[0]....
	.align		4
.L_24:
        /*0028*/ 	.word	index@(__assertfail)


	//----- nvinfo : EIATTR_ANNOTATIONS
	.align		4
.L_25:
        /*002c*/ 	.byte	0x04, 0x55
        /*002e*/ 	.short	(.L_27 - .L_26)


	//   ....[0]....
.L_26:
        /*0030*/ 	.word	0x00000001
        /*0034*/ 	.byte	0x00, 0x12, 0x00, 0x00, 0x01, 0x00, 0x00, 0x00, 0xc0, 0x18, 0x00, 0x00, 0x01, 0x00, 0x00, 0x00
        /*0044*/ 	.byte	0xf0, 0x57, 0x00, 0x00, 0x01, 0x00, 0x00, 0x00, 0xf0, 0x64, 0x00, 0x00


	//----- nvinfo : EIATTR_MERCURY_ISA_VERSION
	.align		4
.L_27:
        /*0050*/ 	.byte	0x03, 0x5f
        /*0052*/ 	.short	0x0101


	//----- nvinfo : EIATTR_INT_WARP_WIDE_INSTR_OFFSETS
	.align		4
        /*0054*/ 	.byte	0x04, 0x31
        /*0056*/ 	.short	(.L_29 - .L_28)


	//   ....[0]....
.L_28:
        /*0058*/ 	.word	0x00000950


	//   ....[1]....
        /*005c*/ 	.word	0x00000990


	//   ....[2]....
        /*0060*/ 	.word	0x000009f0


	//   ....[3]....
        /*0064*/ 	.word	0x00000a20


	//   ....[4]....
        /*0068*/ 	.word	0x00000b30


	//   ....[5]....
        /*006c*/ 	.word	0x00000bb0


	//   ....[6]....
        /*0070*/ 	.word	0x00000bc0


	//   ....[7]....
        /*0074*/ 	.word	0x00000c20


	//----- nvinfo : EIATTR_COOP_GROUP_MASK_REGIDS
	.align		4
.L_29:
        /*0078*/ 	.byte	0x04, 0x29
        /*007a*/ 	.short	(.L_31 - .L_30)


	//   ....[0]....
.L_30:
        /*007c*/ 	.word	0xffffffff


	//   ....[1]....
        /*0080*/ 	.word	0xffffffff


	//   ....[2]....
        /*0084*/ 	.word	0xffffffff


	//   ....[3]....
        /*0088*/ 	.word	0xffffffff


	//   ....[4]....
        /*008c*/ 	.word	0xffffffff


	//   ....[5]....
        /*0090*/ 	.word	0xffffffff


	//   ....[6]....
        /*0094*/ 	.word	0xffffffff


	//----- nvinfo : EIATTR_COOP_GROUP_INSTR_OFFSETS
	.align		4
.L_31:
        /*0098*/ 	.byte	0x04, 0x28
        /*009a*/ 	.short	(.L_33 - .L_32)


	//   ....[0]....
.L_32:
        /*009c*/ 	.word	0x00000070


	//   ....[1]....
        /*00a0*/ 	.word	0x00000080


	//   ....[2]....
        /*00a4*/ 	.word	0x00000140


	//   ....[3]....
        /*00a8*/ 	.word	0x00000720


	//   ....[4]....
        /*00ac*/ 	.word	0x00000760


	//   ....[5]....
        /*00b0*/ 	.word	0x000007f0


	//   ....[6]....
        /*00b4*/ 	.word	0x00000db0


	//----- nvinfo : EIATTR_REG_RECONFIG
	.align		4
.L_33:
        /*00b8*/ 	.byte	0x01, 0x54
	.zero		2


	//----- nvinfo : EIATTR_SYSCALL_OFFSETS
	.align		4
        /*00bc*/ 	.byte	0x04, 0x46
        /*00be*/ 	.short	(.L_35 - .L_34)


	//   ....[0]....
.L_34:
        /*00c0*/ 	.word	0x00001d50


	//----- nvinfo : EIATTR_MBARRIER_INSTR_OFFSETS
	.align		4
.L_35:
        /*00c4*/ 	.byte	0x04, 0x39
        /*00c6*/ 	.short	(.L_37 - .L_36)


	//   ....[0]....
.L_36:
        /*00c8*/ 	.word	0x00000260
        /*00cc*/ 	.word	0x000000ff
        /*00d0*/ 	.word	0x00000000
        /*00d4*/ 	.short	0x0100
        /*00d6*/ 	.byte	0x08
	.zero		1


	//   ....[1]....
        /*00d8*/ 	.word	0x00000270
        /*00dc*/ 	.word	0x000000ff
        /*00e0*/ 	.word	0x00000128
        /*00e4*/ 	.short	0x0100
        /*00e6*/ 	.byte	0x08
	.zero		1


	//   ....[2]....
        /*00e8*/ 	.word	0x00000280
        /*00ec*/ 	.word	0x000000ff
        /*00f0*/ 	.word	0x00000008
        /*00f4*/ 	.short	0x0100
        /*00f6*/ 	.byte	0x08
	.zero		1


	//   ....[3]....
        /*00f8*/ 	.word	0x00000290
        /*00fc*/ 	.word	0x000000ff
        /*0100*/ 	.word	0x00000130
        /*0104*/ 	.short	0x0100
        /*0106*/ 	.byte	0x08
	.zero		1


	//   ....[4]....
        /*0108*/ 	.word	0x000002a0
        /*010c*/ 	.word	0x000000ff
        /*0110*/ 	.word	0x00000010
        /*0114*/ 	.short	0x0100
        /*0116*/ 	.byte	0x08
	.zero		1


	//   ....[5]....
        /*0118*/ 	.word	0x000002b0
        /*011c*/ 	.word	0x000000ff
        /*0120*/ 	.word	0x00000138
        /*0124*/ 	.short	0x0100
        /*0126*/ 	.byte	0x08
	.zero		1


	//   ....[6]....
        /*0128*/ 	.word	0x000002c0
        /*012c*/ 	.word	0x000000ff
        /*0130*/ 	.word	0x00000018
        /*0134*/ 	.short	0x0100
        /*0136*/ 	.byte	0x08
	.zero		1


	//   ....[7]....
        /*0138*/ 	.word	0x000002d0
        /*013c*/ 	.word	0x000000ff
        /*0140*/ 	.word	0x00000140
        /*0144*/ 	.short	0x0100
        /*0146*/ 	.byte	0x08
	.zero		1


	//   ....[8]....
        /*0148*/ 	.word	0x000002e0
        /*014c*/ 	.word	0x000000ff
        /*0150*/ 	.word	0x00000020
        /*0154*/ 	.short	0x0100
        /*0156*/ 	.byte	0x08
	.zero		1


	//   ....[9]....
        /*0158*/ 	.word	0x000002f0
        /*015c*/ 	.word	0x000000ff
        /*0160*/ 	.word	0x00000148
        /*0164*/ 	.short	0x0100
        /*0166*/ 	.byte	0x08
	.zero		1


	//   ....[10]....
        /*0168*/ 	.word	0x00000300
        /*016c*/ 	.word	0x000000ff
        /*0170*/ 	.word	0x00000028
        /*0174*/ 	.short	0x0100
        /*0176*/ 	.byte	0x08
	.zero		1


	//   ....[11]....
        /*0178*/ 	.word	0x00000310
        /*017c*/ 	.word	0x000000ff
        /*0180*/ 	.word	0x00000150
        /*0184*/ 	.short	0x0100
        /*0186*/ 	.byte	0x08
	.zero		1


	//   ....[12]....
        /*0188*/ 	.word	0x00000320
        /*018c*/ 	.word	0x000000ff
        /*0190*/ 	.word	0x00000030
        /*0194*/ 	.short	0x0100
        /*0196*/ 	.byte	0x08
	.zero		1


	//   ....[13]....
        /*0198*/ 	.word	0x00000330
        /*019c*/ 	.word	0x000000ff
        /*01a0*/ 	.word	0x00000158
        /*01a4*/ 	.short	0x0100
        /*01a6*/ 	.byte	0x08
	.zero		1


	//   ....[14]....
        /*01a8*/ 	.word	0x00000340
        /*01ac*/ 	.word	0x000000ff
        /*01b0*/ 	.word	0x00000038
        /*01b4*/ 	.short	0x0100
        /*01b6*/ 	.byte	0x08
	.zero		1


	//   ....[15]....
        /*01b8*/ 	.word	0x00000350
        /*01bc*/ 	.word	0x000000ff
        /*01c0*/ 	.word	0x00000160
        /*01c4*/ 	.short	0x0100
        /*01c6*/ 	.byte	0x08
	.zero		1


	//   ....[16]....
        /*01c8*/ 	.word	0x00000360
        /*01cc*/ 	.word	0x000000ff
        /*01d0*/ 	.word	0x00000040
        /*01d4*/ 	.short	0x0100
        /*01d6*/ 	.byte	0x08
	.zero		1


	//   ....[17]....
        /*01d8*/ 	.word	0x00000370
        /*01dc*/ 	.word	0x000000ff
        /*01e0*/ 	.word	0x00000168
        /*01e4*/ 	.short	0x0100
        /*01e6*/ 	.byte	0x08
	.zero		1


	//   ....[18]....
        /*01e8*/ 	.word	0x00000380
        /*01ec*/ 	.word	0x000000ff
        /*01f0*/ 	.word	0x00000048
        /*01f4*/ 	.short	0x0100
        /*01f6*/ 	.byte	0x08
	.zero		1


	//   ....[19]....
        /*01f8*/ 	.word	0x00000390
        /*01fc*/ 	.word	0x000000ff
        /*0200*/ 	.word	0x00000170
        /*0204*/ 	.short	0x0100
        /*0206*/ 	.byte	0x08
	.zero		1


	//   ....[20]....
        /*0208*/ 	.word	0x000003a0
        /*020c*/ 	.word	0x000000ff
        /*0210*/ 	.word	0x00000050
        /*0214*/ 	.short	0x0100
        /*0216*/ 	.byte	0x08
	.zero		1


	//   ....[21]....
        /*0218*/ 	.word	0x000003b0
        /*021c*/ 	.word	0x000000ff
        /*0220*/ 	.word	0x00000178
        /*0224*/ 	.short	0x0100
        /*0226*/ 	.byte	0x08
	.zero		1


	//   ....[22]....
        /*0228*/ 	.word	0x000003c0
        /*022c*/ 	.word	0x000000ff
        /*0230*/ 	.word	0x00000058
        /*0234*/ 	.short	0x0100
        /*0236*/ 	.byte	0x08
	.zero		1


	//   ....[23]....
        /*0238*/ 	.word	0x000003d0
        /*023c*/ 	.word	0x000000ff
        /*0240*/ 	.word	0x00000180
        /*0244*/ 	.short	0x0100
        /*0246*/ 	.byte	0x08
	.zero		1


	//   ....[24]....
        /*0248*/ 	.word	0x000003e0
        /*024c*/ 	.word	0x000000ff
        /*0250*/ 	.word	0x00000060
        /*0254*/ 	.short	0x0100
        /*0256*/ 	.byte	0x08
	.zero		1


	//   ....[25]....
        /*0258*/ 	.word	0x000003f0
        /*025c*/ 	.word	0x000000ff
        /*0260*/ 	.word	0x00000188
        /*0264*/ 	.short	0x0100
        /*0266*/ 	.byte	0x08
	.zero		1


	//   ....[26]....
        /*0268*/ 	.word	0x00000400
        /*026c*/ 	.word	0x000000ff
        /*0270*/ 	.word	0x00000068
        /*0274*/ 	.short	0x0100
        /*0276*/ 	.byte	0x08
	.zero		1


	//   ....[27]....
        /*0278*/ 	.word	0x00000410
        /*027c*/ 	.word	0x000000ff
        /*0280*/ 	.word	0x00000190
        /*0284*/ 	.short	0x0100
        /*0286*/ 	.byte	0x08
	.zero		1


	//   ....[28]....
        /*0288*/ 	.word	0x00000420
        /*028c*/ 	.word	0x000000ff
        /*0290*/ 	.word	0x00000070
        /*0294*/ 	.short	0x0100
        /*0296*/ 	.byte	0x08
	.zero		1


	//   ....[29]....
        /*0298*/ 	.word	0x00000430
        /*029c*/ 	.word	0x000000ff
        /*02a0*/ 	.word	0x00000198
        /*02a4*/ 	.short	0x0100
        /*02a6*/ 	.byte	0x08
	.zero		1


	//   ....[30]....
        /*02a8*/ 	.word	0x00000440
        /*02ac*/ 	.word	0x000000ff
        /*02b0*/ 	.word	0x00000078
        /*02b4*/ 	.short	0x0100
        /*02b6*/ 	.byte	0x08
	.zero		1


	//   ....[31]....
        /*02b8*/ 	.word	0x00000450
        /*02bc*/ 	.word	0x000000ff
        /*02c0*/ 	.word	0x000001a0
        /*02c4*/ 	.short	0x0100
        /*02c6*/ 	.byte	0x08
	.zero		1


	//   ....[32]....
        /*02c8*/ 	.word	0x00000460
        /*02cc*/ 	.word	0x000000ff
        /*02d0*/ 	.word	0x00000080
        /*02d4*/ 	.short	0x0100
        /*02d6*/ 	.byte	0x08
	.zero		1


	//   ....[33]....
        /*02d8*/ 	.word	0x00000470
        /*02dc*/ 	.word	0x000000ff
        /*02e0*/ 	.word	0x000001a8
        /*02e4*/ 	.short	0x0100
        /*02e6*/ 	.byte	0x08
	.zero		1


	//   ....[34]....
        /*02e8*/ 	.word	0x00000480
        /*02ec*/ 	.word	0x000000ff
        /*02f0*/ 	.word	0x00000088
        /*02f4*/ 	.short	0x0100
        /*02f6*/ 	.byte	0x08
	.zero		1


	//   ....[35]....
        /*02f8*/ 	.word	0x00000490
        /*02fc*/ 	.word	0x000000ff
        /*0300*/ 	.word	0x000001b0
        /*0304*/ 	.short	0x0100
        /*0306*/ 	.byte	0x08
	.zero		1


	//   ....[36]....
        /*0308*/ 	.word	0x000004a0
        /*030c*/ 	.word	0x000000ff
        /*0310*/ 	.word	0x00000090
        /*0314*/ 	.short	0x0100
        /*0316*/ 	.byte	0x08
	.zero		1


	//   ....[37]....
        /*0318*/ 	.word	0x000004b0
        /*031c*/ 	.word	0x000000ff
        /*0320*/ 	.word	0x000001b8
        /*0324*/ 	.short	0x0100
        /*0326*/ 	.byte	0x08
	.zero		1


	//   ....[38]....
        /*0328*/ 	.word	0x000004c0
        /*032c*/ 	.word	0x000000ff
        /*0330*/ 	.word	0x00000098
        /*0334*/ 	.short	0x0100
        /*0336*/ 	.byte	0x08
	.zero		1


	//   ....[39]....
        /*0338*/ 	.word	0x000004d0
        /*033c*/ 	.word	0x000000ff
        /*0340*/ 	.word	0x000001c0
        /*0344*/ 	.short	0x0100
        /*0346*/ 	.byte	0x08
	.zero		1


	//   ....[40]....
        /*0348*/ 	.word	0x000004e0
        /*034c*/ 	.word	0x000000ff
        /*0350*/ 	.word	0x000000a0
        /*0354*/ 	.short	0x0100
        /*0356*/ 	.byte	0x08
	.zero		1


	//   ....[41]....
        /*0358*/ 	.word	0x000004f0
        /*035c*/ 	.word	0x000000ff
        /*0360*/ 	.word	0x000001c8
        /*0364*/ 	.short	0x0100
        /*0366*/ 	.byte	0x08
	.zero		1


	//   ....[42]....
        /*0368*/ 	.word	0x00000500
        /*036c*/ 	.word	0x000000ff
        /*0370*/ 	.word	0x000000a8
        /*0374*/ 	.short	0x0100
        /*0376*/ 	.byte	0x08
	.zero		1


	//   ....[43]....
        /*0378*/ 	.word	0x00000510
        /*037c*/ 	.word	0x000000ff
        /*0380*/ 	.word	0x000001d0
        /*0384*/ 	.short	0x0100
        /*0386*/ 	.byte	0x08
	.zero		1


	//   ....[44]....
        /*0388*/ 	.word	0x00000520
        /*038c*/ 	.word	0x000000ff
        /*0390*/ 	.word	0x000000b0
        /*0394*/ 	.short	0x0100
        /*0396*/ 	.byte	0x08
	.zero		1


	//   ....[45]....
        /*0398*/ 	.word	0x00000530
        /*039c*/ 	.word	0x000000ff
        /*03a0*/ 	.word	0x000001d8
        /*03a4*/ 	.short	0x0100
        /*03a6*/ 	.byte	0x08
	.zero		1


	//   ....[46]....
        /*03a8*/ 	.word	0x00000540
        /*03ac*/ 	.word	0x000000ff
        /*03b0*/ 	.word	0x000000b8
        /*03b4*/ 	.short	0x0100
        /*03b6*/ 	.byte	0x08
	.zero		1


	//   ....[47]....
        /*03b8*/ 	.word	0x00000550
        /*03bc*/ 	.word	0x000000ff
        /*03c0*/ 	.word	0x000001e0
        /*03c4*/ 	.short	0x0100
        /*03c6*/ 	.byte	0x08
	.zero		1


	//   ....[48]....
        /*03c8*/ 	.word	0x00000560
        /*03cc*/ 	.word	0x000000ff
        /*03d0*/ 	.word	0x000000c0
        /*03d4*/ 	.short	0x0100
        /*03d6*/ 	.byte	0x08
	.zero		1


	//   ....[49]....
        /*03d8*/ 	.word	0x00000570
        /*03dc*/ 	.word	0x000000ff
        /*03e0*/ 	.word	0x000001e8
        /*03e4*/ 	.short	0x0100
        /*03e6*/ 	.byte	0x08
	.zero		1


	//   ....[50]....
        /*03e8*/ 	.word	0x00000580
        /*03ec*/ 	.word	0x000000ff
        /*03f0*/ 	.word	0x000000c8
        /*03f4*/ 	.short	0x0100
        /*03f6*/ 	.byte	0x08
	.zero		1


	//   ....[51]....
        /*03f8*/ 	.word	0x00000590
        /*03fc*/ 	.word	0x000000ff
        /*0400*/ 	.word	0x000001f0
        /*0404*/ 	.short	0x0100
        /*0406*/ 	.byte	0x08
	.zero		1


	//   ....[52]....
        /*0408*/ 	.word	0x000005a0
        /*040c*/ 	.word	0x000000ff
        /*0410*/ 	.word	0x000000d0
        /*0414*/ 	.short	0x0100
        /*0416*/ 	.byte	0x08
	.zero		1


	//   ....[53]....
        /*0418*/ 	.word	0x000005b0
        /*041c*/ 	.word	0x000000ff
        /*0420*/ 	.word	0x000001f8
        /*0424*/ 	.short	0x0100
        /*0426*/ 	.byte	0x08
	.zero		1


	//   ....[54]....
        /*0428*/ 	.word	0x000005c0
        /*042c*/ 	.word	0x000000ff
        /*0430*/ 	.word	0x000000d8
        /*0434*/ 	.short	0x0100
        /*0436*/ 	.byte	0x08
	.zero		1


	//   ....[55]....
        /*0438*/ 	.word	0x000005d0
        /*043c*/ 	.word	0x000000ff
        /*0440*/ 	.word	0x00000200
        /*0444*/ 	.short	0x0100
        /*0446*/ 	.byte	0x08
	.zero		1


	//   ....[56]....
        /*0448*/ 	.word	0x000005e0
        /*044c*/ 	.word	0x000000ff
        /*0450*/ 	.word	0x000000e0
        /*0454*/ 	.short	0x0100
        /*0456*/ 	.byte	0x08
	.zero		1


	//   ....[57]....
        /*0458*/ 	.word	0x000005f0
        /*045c*/ 	.word	0x000000ff
        /*0460*/ 	.word	0x00000208
        /*0464*/ 	.short	0x0100
        /*0466*/ 	.byte	0x08
	.zero		1


	//   ....[58]....
        /*0468*/ 	.word	0x00000600
        /*046c*/ 	.word	0x000000ff
        /*0470*/ 	.word	0x000000e8
        /*0474*/ 	.short	0x0100
        /*0476*/ 	.byte	0x08
	.zero		1


	//   ....[59]....
        /*0478*/ 	.word	0x00000610
        /*047c*/ 	.word	0x000000ff
        /*0480*/ 	.word	0x00000210
        /*0484*/ 	.short	0x0100
        /*0486*/ 	.byte	0x08
	.zero		1


	//   ....[60]....
        /*0488*/ 	.word	0x00000620
        /*048c*/ 	.word	0x000000ff
        /*0490*/ 	.word	0x000000f0
        /*0494*/ 	.short	0x0100
        /*0496*/ 	.byte	0x08
	.zero		1


	//   ....[61]....
        /*0498*/ 	.word	0x00000630
        /*049c*/ 	.word	0x000000ff
        /*04a0*/ 	.word	0x00000218
        /*04a4*/ 	.short	0x0100
        /*04a6*/ 	.byte	0x08
	.zero		1


	//   ....[62]....
        /*04a8*/ 	.word	0x00000640
        /*04ac*/ 	.word	0x000000ff
        /*04b0*/ 	.word	0x000000f8
        /*04b4*/ 	.short	0x0100
        /*04b6*/ 	.byte	0x08
	.zero		1


	//   ....[63]....
        /*04b8*/ 	.word	0x00000650
        /*04bc*/ 	.word	0x000000ff
        /*04c0*/ 	.word	0x00000220
        /*04c4*/ 	.short	0x0100
        /*04c6*/ 	.byte	0x08
	.zero		1


	//   ....[64]....
        /*04c8*/ 	.word	0x00000660
        /*04cc*/ 	.word	0x000000ff
        /*04d0*/ 	.word	0x00000100
        /*04d4*/ 	.short	0x0100
        /*04d6*/ 	.byte	0x08
	.zero		1


	//   ....[65]....
        /*04d8*/ 	.word	0x00000670
        /*04dc*/ 	.word	0x000000ff
        /*04e0*/ 	.word	0x00000228
        /*04e4*/ 	.short	0x0100
        /*04e6*/ 	.byte	0x08
	.zero		1


	//   ....[66]....
        /*04e8*/ 	.word	0x00000680
        /*04ec*/ 	.word	0x000000ff
        /*04f0*/ 	.word	0x00000108
        /*04f4*/ 	.short	0x0100
        /*04f6*/ 	.byte	0x08
	.zero		1


	//   ....[67]....
        /*04f8*/ 	.word	0x00000690
        /*04fc*/ 	.word	0x000000ff
        /*0500*/ 	.word	0x00000230
        /*0504*/ 	.short	0x0100
        /*0506*/ 	.byte	0x08
	.zero		1


	//   ....[68]....
        /*0508*/ 	.word	0x000006a0
        /*050c*/ 	.word	0x000000ff
        /*0510*/ 	.word	0x00000110
        /*0514*/ 	.short	0x0100
        /*0516*/ 	.byte	0x08
	.zero		1


	//   ....[69]....
        /*0518*/ 	.word	0x000006b0
        /*051c*/ 	.word	0x000000ff
        /*0520*/ 	.word	0x00000238
        /*0524*/ 	.short	0x0100
        /*0526*/ 	.byte	0x08
	.zero		1


	//   ....[70]....
        /*0528*/ 	.word	0x000006c0
        /*052c*/ 	.word	0x000000ff
        /*0530*/ 	.word	0x00000118
        /*0534*/ 	.short	0x0100
        /*0536*/ 	.byte	0x08
	.zero		1


	//   ....[71]....
        /*0538*/ 	.word	0x000006d0
        /*053c*/ 	.word	0x000000ff
        /*0540*/ 	.word	0x00000240
        /*0544*/ 	.short	0x0100
        /*0546*/ 	.byte	0x08
	.zero		1


	//   ....[72]....
        /*0548*/ 	.word	0x000006e0
        /*054c*/ 	.word	0x000000ff
        /*0550*/ 	.word	0x00000120
        /*0554*/ 	.short	0x0100
        /*0556*/ 	.byte	0x08
	.zero		1


	//   ....[73]....
        /*0558*/ 	.word	0x000006f0
        /*055c*/ 	.word	0x000000ff
        /*0560*/ 	.word	0x00000248
        /*0564*/ 	.short	0x0100
        /*0566*/ 	.byte	0x08
	.zero		1


	//   ....[74]....
        /*0568*/ 	.word	0x00000c50
        /*056c*/ 	.word	0x000000ff
        /*0570*/ 	.word	0x00000280
        /*0574*/ 	.short	0x0100
        /*0576*/ 	.byte	0x08
	.zero		1


	//   ....[75]....
        /*0578*/ 	.word	0x00000cf0
        /*057c*/ 	.word	0x000000ff
        /*0580*/ 	.word	0x00000288
        /*0584*/ 	.short	0x0100
        /*0586*/ 	.byte	0x08
	.zero		1


	//   ....[76]....
        /*0588*/ 	.word	0x00000d30
        /*058c*/ 	.word	0x000000ff
        /*0590*/ 	.word	0x00000260
        /*0594*/ 	.short	0x0100
        /*0596*/ 	.byte	0x09
	.zero		1


	//   ....[77]....
        /*0598*/ 	.word	0x00000d40
        /*059c*/ 	.word	0x000000ff
        /*05a0*/ 	.word	0x00000268
        /*05a4*/ 	.short	0x0100
        /*05a6*/ 	.byte	0x09
	.zero		1


	//   ....[78]....
        /*05a8*/ 	.word	0x00000d50
        /*05ac*/ 	.word	0x000000ff
        /*05b0*/ 	.word	0x00000270
        /*05b4*/ 	.short	0x0100
        /*05b6*/ 	.byte	0x09
	.zero		1


	//   ....[79]....
        /*05b8*/ 	.word	0x00000d60
        /*05bc*/ 	.word	0x000000ff
        /*05c0*/ 	.word	0x00000278
        /*05c4*/ 	.short	0x0100
        /*05c6*/ 	.byte	0x09
	.zero		1


	//   ....[80]....
        /*05c8*/ 	.word	0x00001c10
        /*05cc*/ 	.word	0x000000ff
        /*05d0*/ 	.word	0xfffffff8
        /*05d4*/ 	.short	0x010a
        /*05d6*/ 	.byte	0x2b
	.zero		1


	//   ....[81]....
        /*05d8*/ 	.word	0x00001de0
        /*05dc*/ 	.word	0x00000003
        /*05e0*/ 	.word	0x00000000
        /*05e4*/ 	.short	0x010a
        /*05e6*/ 	.byte	0x3f
	.zero		1


	//   ....[82]....
        /*05e8*/ 	.word	0x00001e20
        /*05ec*/ 	.word	0x00000003
        /*05f0*/ 	.word	0x00000000
        /*05f4*/ 	.short	0x010a
        /*05f6*/ 	.byte	0x3f
	.zero		1


	//   ....[83]....
        /*05f8*/ 	.word	0x00001fb0
        /*05fc*/ 	.word	0x000000ff
        /*0600*/ 	.word	0x00000000
        /*0604*/ 	.short	0x010a
        /*0606*/ 	.byte	0x04
	.zero		1


	//   ....[84]....
        /*0608*/ 	.word	0x00001ff0
        /*060c*/ 	.word	0x000000ff
        /*0610*/ 	.word	0x00000000
        /*0614*/ 	.short	0x010a
        /*0616*/ 	.byte	0x04
	.zero		1


	//   ....[85]....
        /*0618*/ 	.word	0x000020e0
        /*061c*/ 	.word	0x00000005
        /*0620*/ 	.word	0x00000000
        /*0624*/ 	.short	0x0101
        /*0626*/ 	.byte	0x3f
	.zero		1


	//   ....[86]....
        /*0628*/ 	.word	0x000021f0
        /*062c*/ 	.word	0x00000003
        /*0630*/ 	.word	0x00000000
        /*0634*/ 	.short	0x0101
        /*0636*/ 	.byte	0x2f
	.zero		1


	//   ....[87]....
        /*0638*/ 	.word	0x00002320
        /*063c*/ 	.word	0x00000000
        /*0640*/ 	.word	0x00000000
        /*0644*/ 	.short	0x0101
        /*0646*/ 	.byte	0x3f
	.zero		1


	//   ....[88]....
        /*0648*/ 	.word	0x000023a0
        /*064c*/ 	.word	0x000000ff
        /*0650*/ 	.word	0x00000008
        /*0654*/ 	.short	0x010a
        /*0656*/ 	.byte	0x2b
	.zero		1


	//   ....[89]....
        /*0658*/ 	.word	0x00005830
        /*065c*/ 	.word	0x00000000
        /*0660*/ 	.word	0x00000000
        /*0664*/ 	.short	0x0101
        /*0666*/ 	.byte	0x2f
	.zero		1


	//   ....[90]....
        /*0668*/ 	.word	0x00006240
        /*066c*/ 	.word	0x0000000b
        /*0670*/ 	.word	0x00000128
        /*0674*/ 	.short	0x010a
        /*0676*/ 	.byte	0x3f
	.zero		1


	//   ....[91]....
        /*0678*/ 	.word	0x00006650
        /*067c*/ 	.word	0x00000006
        /*0680*/ 	.word	0x00000288
        /*0684*/ 	.short	0x0101
        /*0686*/ 	.byte	0x3f
	.zero		1


	//   ....[92]....
        /*0688*/ 	.word	0x00006d60
        /*068c*/ 	.word	0x00000007
        /*0690*/ 	.word	0x00000000
        /*0694*/ 	.short	0x010a
        /*0696*/ 	.byte	0x3f
	.zero		1


	//   ....[93]....
        /*0698*/ 	.word	0x00006de0
        /*069c*/ 	.word	0x00000006
        /*06a0*/ 	.word	0x00000000
        /*06a4*/ 	.short	0x010a
        /*06a6*/ 	.byte	0x3f
	.zero		1


	//   ....[94]....
        /*06a8*/ 	.word	0x00006e70
        /*06ac*/ 	.word	0x00000007
        /*06b0*/ 	.word	0x00000000
        /*06b4*/ 	.short	0x010a
        /*06b6*/ 	.byte	0x3f
	.zero		1


	//   ....[95]....
        /*06b8*/ 	.word	0x00006f00
        /*06bc*/ 	.word	0x00000006
        /*06c0*/ 	.word	0x00000000
        /*06c4*/ 	.short	0x010a
        /*06c6*/ 	.byte	0x3f
	.zero		1


	//   ....[96]....
        /*06c8*/ 	.word	0x00006f90
        /*06cc*/ 	.word	0x00000007
        /*06d0*/ 	.word	0x00000000
        /*06d4*/ 	.short	0x010a
        /*06d6*/ 	.byte	0x3f
	.zero		1


	//   ....[97]....
        /*06d8*/ 	.word	0x00007020
        /*06dc*/ 	.word	0x00000006
        /*06e0*/ 	.word	0x00000000
        /*06e4*/ 	.short	0x010a
        /*06e6*/ 	.byte	0x3f
	.zero		1


	//   ....[98]....
        /*06e8*/ 	.word	0x000070b0
        /*06ec*/ 	.word	0x00000007
        /*06f0*/ 	.word	0x00000000
        /*06f4*/ 	.short	0x010a
        /*06f6*/ 	.byte	0x3f
	.zero		1


	//   ....[99]....
        /*06f8*/ 	.word	0x00007140
        /*06fc*/ 	.word	0x00000006
        /*0700*/ 	.word	0x00000000
        /*0704*/ 	.short	0x010a
        /*0706*/ 	.byte	0x3f
	.zero		1


	//   ....[100]....
        /*0708*/ 	.word	0x000071d0
        /*070c*/ 	.word	0x00000007
        /*0710*/ 	.word	0x00000000
        /*0714*/ 	.short	0x010a
        /*0716*/ 	.byte	0x3f
	.zero		1


	//   ....[101]....
        /*0718*/ 	.word	0x00007260
        /*071c*/ 	.word	0x00000006
        /*0720*/ 	.word	0x00000000
        /*0724*/ 	.short	0x010a
        /*0726*/ 	.byte	0x3f
	.zero		1


	//   ....[102]....
        /*0728*/ 	.word	0x000072f0
        /*072c*/ 	.word	0x00000007
        /*0730*/ 	.word	0x00000000
        /*0734*/ 	.short	0x010a
        /*0736*/ 	.byte	0x3f
	.zero		1


	//   ....[103]....
        /*0738*/ 	.word	0x00007380
        /*073c*/ 	.word	0x00000006
        /*0740*/ 	.word	0x00000000
        /*0744*/ 	.short	0x010a
        /*0746*/ 	.byte	0x3f
	.zero		1


	//   ....[104]....
        /*0748*/ 	.word	0x00007410
        /*074c*/ 	.word	0x00000007
        /*0750*/ 	.word	0x00000000
        /*0754*/ 	.short	0x010a
        /*0756*/ 	.byte	0x3f
	.zero		1


	//   ....[105]....
        /*0758*/ 	.word	0x000074a0
        /*075c*/ 	.word	0x00000006
        /*0760*/ 	.word	0x00000000
        /*0764*/ 	.short	0x010a
        /*0766*/ 	.byte	0x3f
	.zero		1


	//   ....[106]....
        /*0768*/ 	.word	0x00007530
        /*076c*/ 	.word	0x00000007
        /*0770*/ 	.word	0x00000000
        /*0774*/ 	.short	0x010a
        /*0776*/ 	.byte	0x3f
	.zero		1


	//   ....[107]....
        /*0778*/ 	.word	0x000075c0
        /*077c*/ 	.word	0x00000006
        /*0780*/ 	.word	0x00000000
        /*0784*/ 	.short	0x010a
        /*0786*/ 	.byte	0x3f
	.zero		1


	//   ....[108]....
        /*0788*/ 	.word	0x00007650
        /*078c*/ 	.word	0x00000007
        /*0790*/ 	.word	0x00000000
        /*0794*/ 	.short	0x010a
        /*0796*/ 	.byte	0x3f
	.zero		1


	//   ....[109]....
        /*0798*/ 	.word	0x000076e0
        /*079c*/ 	.word	0x00000006
        /*07a0*/ 	.word	0x00000000
        /*07a4*/ 	.short	0x010a
        /*07a6*/ 	.byte	0x3f
	.zero		1


	//   ....[110]....
        /*07a8*/ 	.word	0x00007770
        /*07ac*/ 	.word	0x00000007
        /*07b0*/ 	.word	0x00000000
        /*07b4*/ 	.short	0x010a
        /*07b6*/ 	.byte	0x3f
	.zero		1


	//   ....[111]....
        /*07b8*/ 	.word	0x00007800
        /*07bc*/ 	.word	0x00000006
        /*07c0*/ 	.word	0x00000000
        /*07c4*/ 	.short	0x010a
        /*07c6*/ 	.byte	0x3f
	.zero		1


	//   ....[112]....
        /*07c8*/ 	.word	0x00007890
        /*07cc*/ 	.word	0x00000007
        /*07d0*/ 	.word	0x00000000
        /*07d4*/ 	.short	0x010a
        /*07d6*/ 	.byte	0x3f
	.zero		1


	//   ....[113]....
        /*07d8*/ 	.word	0x00007920
        /*07dc*/ 	.word	0x00000006
        /*07e0*/ 	.word	0x00000000
        /*07e4*/ 	.short	0x010a
        /*07e6*/ 	.byte	0x3f
	.zero		1


	//   ....[114]....
        /*07e8*/ 	.word	0x000079b0
        /*07ec*/ 	.word	0x00000007
        /*07f0*/ 	.word	0x00000000
        /*07f4*/ 	.short	0x010a
        /*07f6*/ 	.byte	0x3f
	.zero		1


	//   ....[115]....
        /*07f8*/ 	.word	0x00007a40
        /*07fc*/ 	.word	0x00000006
        /*0800*/ 	.word	0x00000000
        /*0804*/ 	.short	0x010a
        /*0806*/ 	.byte	0x3f
	.zero		1


	//   ....[116]....
        /*0808*/ 	.word	0x00007ad0
        /*080c*/ 	.word	0x00000007
        /*0810*/ 	.word	0x00000000
        /*0814*/ 	.short	0x010a
        /*0816*/ 	.byte	0x3f
	.zero		1


	//   ....[117]....
        /*0818*/ 	.word	0x00007b60
        /*081c*/ 	.word	0x00000006
        /*0820*/ 	.word	0x00000000
        /*0824*/ 	.short	0x010a
        /*0826*/ 	.byte	0x3f
	.zero		1


	//   ....[118]....
        /*0828*/ 	.word	0x00007bf0
        /*082c*/ 	.word	0x00000007
        /*0830*/ 	.word	0x00000000
        /*0834*/ 	.short	0x010a
        /*0836*/ 	.byte	0x3f
	.zero		1


	//   ....[119]....
        /*0838*/ 	.word	0x00007c80
        /*083c*/ 	.word	0x00000006
        /*0840*/ 	.word	0x00000000
        /*0844*/ 	.short	0x010a
        /*0846*/ 	.byte	0x3f
	.zero		1


	//   ....[120]....
        /*0848*/ 	.word	0x00007d10
        /*084c*/ 	.word	0x00000007
        /*0850*/ 	.word	0x00000000
        /*0854*/ 	.short	0x010a
        /*0856*/ 	.byte	0x3f
	.zero		1


	//   ....[121]....
        /*0858*/ 	.word	0x00007da0
        /*085c*/ 	.word	0x00000006
        /*0860*/ 	.word	0x00000000
        /*0864*/ 	.short	0x010a
        /*0866*/ 	.byte	0x3f
	.zero		1


	//   ....[122]....
        /*0868*/ 	.word	0x00007e30
        /*086c*/ 	.word	0x00000007
        /*0870*/ 	.word	0x00000000
        /*0874*/ 	.short	0x010a
        /*0876*/ 	.byte	0x3f
	.zero		1


	//   ....[123]....
        /*0878*/ 	.word	0x00007ec0
        /*087c*/ 	.word	0x00000006
        /*0880*/ 	.word	0x00000000
        /*0884*/ 	.short	0x010a
        /*0886*/ 	.byte	0x3f
	.zero		1


	//   ....[124]....
        /*0888*/ 	.word	0x00007f50
        /*088c*/ 	.word	0x00000007
        /*0890*/ 	.word	0x00000000
        /*0894*/ 	.short	0x010a
        /*0896*/ 	.byte	0x3f
	.zero		1


	//   ....[125]....
        /*0898*/ 	.word	0x00007fe0
        /*089c*/ 	.word	0x00000006
        /*08a0*/ 	.word	0x00000000
        /*08a4*/ 	.short	0x010a
        /*08a6*/ 	.byte	0x3f
	.zero		1


	//   ....[126]....
        /*08a8*/ 	.word	0x00008070
        /*08ac*/ 	.word	0x00000007
        /*08b0*/ 	.word	0x00000000
        /*08b4*/ 	.short	0x010a
        /*08b6*/ 	.byte	0x3f
	.zero		1


	//   ....[127]....
        /*08b8*/ 	.word	0x00008100
        /*08bc*/ 	.word	0x00000006
        /*08c0*/ 	.word	0x00000000
        /*08c4*/ 	.short	0x010a
        /*08c6*/ 	.byte	0x3f
	.zero		1


	//   ....[128]....
        /*08c8*/ 	.word	0x00008190
        /*08cc*/ 	.word	0x00000005
        /*08d0*/ 	.word	0x00000000
        /*08d4*/ 	.short	0x010a
        /*08d6*/ 	.byte	0x3f
	.zero		1


	//   ....[129]....
        /*08d8*/ 	.word	0x00008200
        /*08dc*/ 	.word	0x00000003
        /*08e0*/ 	.word	0xfffffff8
        /*08e4*/ 	.short	0x010a
        /*08e6*/ 	.byte	0x3f
	.zero		1


	//   ....[130]....
        /*08e8*/ 	.word	0x00008250
        /*08ec*/ 	.word	0x00000003
        /*08f0*/ 	.word	0x00000000
        /*08f4*/ 	.short	0x010a
        /*08f6*/ 	.byte	0x3f
	.zero		1


	//   ....[131]....
        /*08f8*/ 	.word	0x000082b0
        /*08fc*/ 	.word	0x00000005
        /*0900*/ 	.word	0x00000000
        /*0904*/ 	.short	0x010a
        /*0906*/ 	.byte	0x3f
	.zero		1


	//   ....[132]....
        /*0908*/ 	.word	0x00008310
        /*090c*/ 	.word	0x00000003
        /*0910*/ 	.word	0x00000008
        /*0914*/ 	.short	0x010a
        /*0916*/ 	.byte	0x3f
	.zero		1


	//   ....[133]....
        /*0918*/ 	.word	0x000083e0
        /*091c*/ 	.word	0x0000000b
        /*0920*/ 	.word	0x00000128
        /*0924*/ 	.short	0x010a
        /*0926*/ 	.byte	0x3f
	.zero		1


	//   ....[134]....
        /*0928*/ 	.word	0x000084b0
        /*092c*/ 	.word	0x00000007
        /*0930*/ 	.word	0x00000000
        /*0934*/ 	.short	0x010a
        /*0936*/ 	.byte	0x3f
	.zero		1


	//   ....[135]....
        /*0938*/ 	.word	0x00008500
        /*093c*/ 	.word	0x00000006
        /*0940*/ 	.word	0x00000000
        /*0944*/ 	.short	0x010a
        /*0946*/ 	.byte	0x3f
	.zero		1


	//   ....[136]....
        /*0948*/ 	.word	0x00008550
        /*094c*/ 	.word	0x00000007
        /*0950*/ 	.word	0x00000000
        /*0954*/ 	.short	0x010a
        /*0956*/ 	.byte	0x3f
	.zero		1


	//   ....[137]....
        /*0958*/ 	.word	0x000085a0
        /*095c*/ 	.word	0x00000006
        /*0960*/ 	.word	0x00000000
        /*0964*/ 	.short	0x010a
        /*0966*/ 	.byte	0x3f
	.zero		1


	//   ....[138]....
        /*0968*/ 	.word	0x000085f0
        /*096c*/ 	.word	0x00000007
        /*0970*/ 	.word	0x00000000
        /*0974*/ 	.short	0x010a
        /*0976*/ 	.byte	0x3f
	.zero		1


	//   ....[139]....
        /*0978*/ 	.word	0x00008640
        /*097c*/ 	.word	0x00000006
        /*0980*/ 	.word	0x00000000
        /*0984*/ 	.short	0x010a
        /*0986*/ 	.byte	0x3f
	.zero		1


	//   ....[140]....
        /*0988*/ 	.word	0x00008690
        /*098c*/ 	.word	0x00000007
        /*0990*/ 	.word	0x00000000
        /*0994*/ 	.short	0x010a
        /*0996*/ 	.byte	0x3f
	.zero		1


	//   ....[141]....
        /*0998*/ 	.word	0x000086e0
        /*099c*/ 	.word	0x00000006
        /*09a0*/ 	.word	0x00000000
        /*09a4*/ 	.short	0x010a
        /*09a6*/ 	.byte	0x3f
	.zero		1


	//   ....[142]....
        /*09a8*/ 	.word	0x00008730
        /*09ac*/ 	.word	0x00000007
        /*09b0*/ 	.word	0x00000000
        /*09b4*/ 	.short	0x010a
        /*09b6*/ 	.byte	0x3f
	.zero		1


	//   ....[143]....
        /*09b8*/ 	.word	0x00008780
        /*09bc*/ 	.word	0x00000006
        /*09c0*/ 	.word	0x00000000
        /*09c4*/ 	.short	0x010a
        /*09c6*/ 	.byte	0x3f
	.zero		1


	//   ....[144]....
        /*09c8*/ 	.word	0x000087d0
        /*09cc*/ 	.word	0x00000007
        /*09d0*/ 	.word	0x00000000
        /*09d4*/ 	.short	0x010a
        /*09d6*/ 	.byte	0x3f
	.zero		1


	//   ....[145]....
        /*09d8*/ 	.word	0x00008820
        /*09dc*/ 	.word	0x00000006
        /*09e0*/ 	.word	0x00000000
        /*09e4*/ 	.short	0x010a
        /*09e6*/ 	.byte	0x3f
	.zero		1


	//   ....[146]....
        /*09e8*/ 	.word	0x00008870
        /*09ec*/ 	.word	0x00000007
        /*09f0*/ 	.word	0x00000000
        /*09f4*/ 	.short	0x010a
        /*09f6*/ 	.byte	0x3f
	.zero		1


	//   ....[147]....
        /*09f8*/ 	.word	0x000088c0
        /*09fc*/ 	.word	0x00000006
        /*0a00*/ 	.word	0x00000000
        /*0a04*/ 	.short	0x010a
        /*0a06*/ 	.byte	0x3f
	.zero		1


	//   ....[148]....
        /*0a08*/ 	.word	0x00008910
        /*0a0c*/ 	.word	0x00000007
        /*0a10*/ 	.word	0x00000000
        /*0a14*/ 	.short	0x010a
        /*0a16*/ 	.byte	0x3f
	.zero		1


	//   ....[149]....
        /*0a18*/ 	.word	0x00008960
        /*0a1c*/ 	.word	0x00000006
        /*0a20*/ 	.word	0x00000000
        /*0a24*/ 	.short	0x010a
        /*0a26*/ 	.byte	0x3f
	.zero		1


	//   ....[150]....
        /*0a28*/ 	.word	0x000089b0
        /*0a2c*/ 	.word	0x00000007
        /*0a30*/ 	.word	0x00000000
        /*0a34*/ 	.short	0x010a
        /*0a36*/ 	.byte	0x3f
	.zero		1


	//   ....[151]....
        /*0a38*/ 	.word	0x00008a00
        /*0a3c*/ 	.word	0x00000006
        /*0a40*/ 	.word	0x00000000
        /*0a44*/ 	.short	0x010a
        /*0a46*/ 	.byte	0x3f
	.zero		1


	//   ....[152]....
        /*0a48*/ 	.word	0x00008a50
        /*0a4c*/ 	.word	0x00000007
        /*0a50*/ 	.word	0x00000000
        /*0a54*/ 	.short	0x010a
        /*0a56*/ 	.byte	0x3f
	.zero		1


	//   ....[153]....
        /*0a58*/ 	.word	0x00008aa0
        /*0a5c*/ 	.word	0x00000006
        /*0a60*/ 	.word	0x00000000
        /*0a64*/ 	.short	0x010a
        /*0a66*/ 	.byte	0x3f
	.zero		1


	//   ....[154]....
        /*0a68*/ 	.word	0x00008af0
        /*0a6c*/ 	.word	0x00000007
        /*0a70*/ 	.word	0x00000000
        /*0a74*/ 	.short	0x010a
        /*0a76*/ 	.byte	0x3f
	.zero		1


	//   ....[155]....
        /*0a78*/ 	.word	0x00008b40
        /*0a7c*/ 	.word	0x00000006
        /*0a80*/ 	.word	0x00000000
        /*0a84*/ 	.short	0x010a
        /*0a86*/ 	.byte	0x3f
	.zero		1


	//   ....[156]....
        /*0a88*/ 	.word	0x00008b90
        /*0a8c*/ 	.word	0x00000007
        /*0a90*/ 	.word	0x00000000
        /*0a94*/ 	.short	0x010a
        /*0a96*/ 	.byte	0x3f
	.zero		1


	//   ....[157]....
        /*0a98*/ 	.word	0x00008be0
        /*0a9c*/ 	.word	0x00000006
        /*0aa0*/ 	.word	0x00000000
        /*0aa4*/ 	.short	0x010a
        /*0aa6*/ 	.byte	0x3f
	.zero		1


	//   ....[158]....
        /*0aa8*/ 	.word	0x00008c30
        /*0aac*/ 	.word	0x00000007
        /*0ab0*/ 	.word	0x00000000
        /*0ab4*/ 	.short	0x010a
        /*0ab6*/ 	.byte	0x3f
	.zero		1


	//   ....[159]....
        /*0ab8*/ 	.word	0x00008c80
        /*0abc*/ 	.word	0x00000006
        /*0ac0*/ 	.word	0x00000000
        /*0ac4*/ 	.short	0x010a
        /*0ac6*/ 	.byte	0x3f
	.zero		1


	//   ....[160]....
        /*0ac8*/ 	.word	0x00008cd0
        /*0acc*/ 	.word	0x00000007
        /*0ad0*/ 	.word	0x00000000
        /*0ad4*/ 	.short	0x010a
        /*0ad6*/ 	.byte	0x3f
	.zero		1


	//   ....[161]....
        /*0ad8*/ 	.word	0x00008d20
        /*0adc*/ 	.word	0x00000006
        /*0ae0*/ 	.word	0x00000000
        /*0ae4*/ 	.short	0x010a
        /*0ae6*/ 	.byte	0x3f
	.zero		1


	//   ....[162]....
        /*0ae8*/ 	.word	0x00008d70
        /*0aec*/ 	.word	0x00000007
        /*0af0*/ 	.word	0x00000000
        /*0af4*/ 	.short	0x010a
        /*0af6*/ 	.byte	0x3f
	.zero		1


	//   ....[163]....
        /*0af8*/ 	.word	0x00008dc0
        /*0afc*/ 	.word	0x00000006
        /*0b00*/ 	.word	0x00000000
        /*0b04*/ 	.short	0x010a
        /*0b06*/ 	.byte	0x3f
	.zero		1


	//   ....[164]....
        /*0b08*/ 	.word	0x00008e10
        /*0b0c*/ 	.word	0x00000007
        /*0b10*/ 	.word	0x00000000
        /*0b14*/ 	.short	0x010a
        /*0b16*/ 	.byte	0x3f
	.zero		1


	//   ....[165]....
        /*0b18*/ 	.word	0x00008e60
        /*0b1c*/ 	.word	0x00000006
        /*0b20*/ 	.word	0x00000000
        /*0b24*/ 	.short	0x010a
        /*0b26*/ 	.byte	0x3f
	.zero		1


	//   ....[166]....
        /*0b28*/ 	.word	0x00008eb0
        /*0b2c*/ 	.word	0x00000007
        /*0b30*/ 	.word	0x00000000
        /*0b34*/ 	.short	0x010a
        /*0b36*/ 	.byte	0x3f
	.zero		1


	//   ....[167]....
        /*0b38*/ 	.word	0x00008f00
        /*0b3c*/ 	.word	0x00000006
        /*0b40*/ 	.word	0x00000000
        /*0b44*/ 	.short	0x010a
        /*0b46*/ 	.byte	0x3f
	.zero		1


	//   ....[168]....
        /*0b48*/ 	.word	0x00008f50
        /*0b4c*/ 	.word	0x00000007
        /*0b50*/ 	.word	0x00000000
        /*0b54*/ 	.short	0x010a
        /*0b56*/ 	.byte	0x3f
	.zero		1


	//   ....[169]....
        /*0b58*/ 	.word	0x00008fa0
        /*0b5c*/ 	.word	0x00000006
        /*0b60*/ 	.word	0x00000000
        /*0b64*/ 	.short	0x010a
        /*0b66*/ 	.byte	0x3f
	.zero		1


	//----- nvinfo : EIATTR_NUM_MBARRIERS
	.align		4
.L_37:
        /*0b68*/ 	.byte	0x03, 0x38
        /*0b6a*/ 	.short	0x0050


	//----- nvinfo : EIATTR_EXIT_INSTR_OFFSETS
	.align		4
        /*0b6c*/ 	.byte	0x04, 0x1c
        /*0b6e*/ 	.short	(.L_39 - .L_38)


	//   ....[0]....
.L_38:
        /*0b70*/ 	.word	0x00001850


	//   ....[1]....
        /*0b74*/ 	.word	0x000018b0


	//   ....[2]....
        /*0b78*/ 	.word	0x00005e30


	//   ....[3]....
        /*0b7c*/ 	.word	0x00005e60


	//   ....[4]....
        /*0b80*/ 	.word	0x000081e0


	//----- nvinfo : EIATTR_MAX_THREADS
	.align		4
.L_39:
        /*0b84*/ 	.byte	0x04, 0x05
        /*0b86*/ 	.short	(.L_41 - .L_40)
.L_40:
        /*0b88*/ 	.word	0x00000180
        /*0b8c*/ 	.word	0x00000001
        /*0b90*/ 	.word	0x00000001


	//----- nvinfo : EIATTR_CRS_STACK_SIZE
	.align		4
.L_41:
        /*0b94*/ 	.byte	0x04, 0x1e
        /*0b96*/ 	.short	(.L_43 - .L_42)
.L_42:
        /*0b98*/ 	.word	0x00000000


	//----- nvinfo : EIATTR_CBANK_PARAM_SIZE
	.align		4
.L_43:
        /*0b9c*/ 	.byte	0x03, 0x19
        /*0b9e*/ 	.short	0x0470


	//----- nvinfo : EIATTR_PARAM_CBANK
	.align		4
        /*0ba0*/ 	.byte	0x04, 0x0a
        /*0ba2*/ 	.short	(.L_45 - .L_44)
	.align		4
.L_44:
        /*0ba4*/ 	.word	index@(.nv.constant0._ZN7cutlass13device_kernelINS_4gemm6kernel13GemmUniversalIN4cute5tupleIJiiiiEEENS1_10collective13CollectiveMmaINS1_34MainloopSm90TmaGmmaWarpSpecializedILi37ENS5_IJNS4_1CILi2EEESB_NSA_ILi1EEEEEENS1_32KernelTmaWarpSpecializedPingpongEEENS5_IJNSA_ILi64EEENSA_ILi128EEENSA_ILi32EEEEEEaNS5_IJlSC_lEEEaSK_NS4_8TiledMMAINS4_8MMA_AtomIJNS4_4SM904GMMA27MMA_64x128x32_S32S8S8_SS_TNEEEENS4_6LayoutINS5_IJSC_SC_SC_EEENS5_IJNSA_ILi0EEEST_ST_EEEEENS5_IJNS4_10UnderscoreESW_SW_EEEEENS4_23SM90_TMA_LOAD_MULTICASTENS4_14ComposedLayoutINS4_7SwizzleILi1ELi4ELi3EEENS4_18smem_ptr_flag_bitsILi8EEENSR_INS5_IJNSA_ILi8EEESI_EEENS5_IJSI_SC_EEEEEEEvNS4_8identityESZ_S19_vS1A_EENS_8epilogue10collective6detail29Sm90TmaWarpSpecializedAdapterINS1D_15DefaultEpilogueIaSK_SK_NS1C_6thread17LinearCombinationIaLi1EiiLNS1H_9ScaleType4KindE0ELNS_15FloatRoundStyleE2EaEENS1_15EpilogueDefaultEEEEEvvEEEEvNT_6ParamsE)
        /*0ba8*/ 	.short	0x0210
        /*0baa*/ 	.short	0x0470


	//----- nvinfo : EIATTR_SW_WAR
	.align		4
.L_45:
        /*0bac*/ 	.byte	0x04, 0x36
        /*0bae*/ 	.short	(.L_47 - .L_46)
.L_46:
        /*0bb0*/ 	.word	0x00000008
.L_47:


//--------------------- .nv.callgraph             --------------------------
	.section	.nv.callgraph,"",@"SHT_CUDA_CALLGRAPH"
	.align	4
	.sectionentsize	8
	.align		4
        /*0000*/ 	.word	0x00000000
	.align		4
        /*0004*/ 	.word	0xffffffff
	.align		4
        /*0008*/ 	.word	index@(_ZN7cutlass13device_kernelINS_4gemm6kernel13GemmUniversalIN4cute5tupleIJiiiiEEENS1_10collective13CollectiveMmaINS1_34MainloopSm90TmaGmmaWarpSpecializedILi37ENS5_IJNS4_1CILi2EEESB_NSA_ILi1EEEEEENS1_32KernelTmaWarpSpecializedPingpongEEENS5_IJNSA_ILi64EEENSA_ILi128EEENSA_ILi32EEEEEEaNS5_IJlSC_lEEEaSK_NS4_8TiledMMAINS4_8MMA_AtomIJNS4_4SM904GMMA27MMA_64x128x32_S32S8S8_SS_TNEEEENS4_6LayoutINS5_IJSC_SC_SC_EEENS5_IJNSA_ILi0EEEST_ST_EEEEENS5_IJNS4_10UnderscoreESW_SW_EEEEENS4_23SM90_TMA_LOAD_MULTICASTENS4_14ComposedLayoutINS4_7SwizzleILi1ELi4ELi3EEENS4_18smem_ptr_flag_bitsILi8EEENSR_INS5_IJNSA_ILi8EEESI_EEENS5_IJSI_SC_EEEEEEEvNS4_8identityESZ_S19_vS1A_EENS_8epilogue10collective6detail29Sm90TmaWarpSpecializedAdapterINS1D_15DefaultEpilogueIaSK_SK_NS1C_6thread17LinearCombinationIaLi1EiiLNS1H_9ScaleType4KindE0ELNS_15FloatRoundStyleE2EaEENS1_15EpilogueDefaultEEEEEvvEEEEvNT_6ParamsE)
	.align		4
        /*000c*/ 	.word	index@(__assertfail)
	.align		4
        /*0010*/ 	.word	0x00000000
	.align		4
        /*0014*/ 	.word	0xfffffffe
	.align		4
        /*0018*/ 	.word	0x00000000
	.align		4
        /*001c*/ 	.word	0xfffffffd
	.align		4
        /*0020*/ 	.word	0x00000000
	.align		4
        /*0024*/ 	.word	0xfffffffc


//--------------------- .nv.constant4             --------------------------
	.section	.nv.constant4,"a",@progbits
	.align	8
	.align		8
.nv.constant4:
        /*0000*/ 	.dword	__assertfail
	.align		8
        /*0008*/ 	.dword	__unnamed_1
	.align		8
        /*0010*/ 	.dword	_ZN39_INTERNAL_ae3f8a61_4_k_cu_1ba4e4a5_51834cuda3std3__45__cpo5beginE
	.align		8
        /*0018*/ 	.dword	_ZN39_INTERNAL_ae3f8a61_4_k_cu_1ba4e4a5_51834cuda3std3__45__cpo3endE
	.align		8
        /*0020*/ 	.dword	_ZN39_INTERNAL_ae3f8a61_4_k_cu_1ba4e4a5_51834cuda3std3__45__cpo6cbeginE
	.align		8
        /*0028*/ 	.dword	_ZN39_INTERNAL_ae3f8a61_4_k_cu_1ba4e4a5_51834cuda3std3__45__cpo4cendE
	.align		8
        /*0030*/ 	.dword	_ZN39_INTERNAL_ae3f8a61_4_k_cu_1ba4e4a5_51834cuda3std3__441_GLOBAL__N__ae3f8a61_4_k_cu_1ba4e4a5_51836ignoreE
	.align		8
        /*0038*/ 	.dword	_ZN39_INTERNAL_ae3f8a61_4_k_cu_1ba4e4a5_51834cuda3std3__419piecewise_constructE
	.align		8
        /*0040*/ 	.dword	_ZN39_INTERNAL_ae3f8a61_4_k_cu_1ba4e4a5_51834cuda3std3__48in_placeE
	.align		8
        /*0048*/ 	.dword	_ZN39_INTERNAL_ae3f8a61_4_k_cu_1ba4e4a5_51834cuda3std6ranges3__45__cpo4swapE
	.align		8
        /*0050*/ 	.dword	_ZN39_INTERNAL_ae3f8a61_4_k_cu_1ba4e4a5_51834cuda3std6ranges3__45__cpo9iter_moveE
	.align		8
        /*0058*/ 	.dword	_ZN39_INTERNAL_ae3f8a61_4_k_cu_1ba4e4a5_51834cute7productE
	.align		8
        /*0060*/ 	.dword	_ZN39_INTERNAL_ae3f8a61_4_k_cu_1ba4e4a5_51834cute1_E
	.align		8
        /*0068*/ 	.dword	$str$22
	.align		8
        /*0070*/ 	.dword	$str$23


//--------------------- .text._ZN7cutlass13device_kernelINS_4gemm6kernel13GemmUniversalIN4cute5tupleIJiiiiEEENS1_10collective13CollectiveMmaINS1_34MainloopSm90TmaGmmaWarpSpecializedILi37ENS5_IJNS4_1CILi2EEESB_NSA_ILi1EEEEEENS1_32KernelTmaWarpSpecializedPingpongEEENS5_IJNSA_ILi64EEENSA_ILi128EEENSA_ILi32EEEEEEaNS5_IJlSC_lEEEaSK_NS4_8TiledMMAINS4_8MMA_AtomIJNS4_4SM904GMMA27MMA_64x128x32_S32S8S8_SS_TNEEEENS4_6LayoutINS5_IJSC_SC_SC_EEENS5_IJNSA_ILi0EEEST_ST_EEEEENS5_IJNS4_10UnderscoreESW_SW_EEEEENS4_23SM90_TMA_LOAD_MULTICASTENS4_14ComposedLayoutINS4_7SwizzleILi1ELi4ELi3EEENS4_18smem_ptr_flag_bitsILi8EEENSR_INS5_IJNSA_ILi8EEESI_EEENS5_IJSI_SC_EEEEEEEvNS4_8identityESZ_S19_vS1A_EENS_8epilogue10collective6detail29Sm90TmaWarpSpecializedAdapterINS1D_15DefaultEpilogueIaSK_SK_NS1C_6thread17LinearCombinationIaLi1EiiLNS1H_9ScaleType4KindE0ELNS_15FloatRoundStyleE2EaEENS1_15EpilogueDefaultEEEEEvvEEEEvNT_6ParamsE --------------------------
	.section	.text._ZN7cutlass13device_kernelINS_4gemm6kernel13GemmUniversalIN4cute5tupleIJiiiiEEENS1_10collective13CollectiveMmaINS1_34MainloopSm90TmaGmmaWarpSpecializedILi37ENS5_IJNS4_1CILi2EEESB_NSA_ILi1EEEEEENS1_32KernelTmaWarpSpecializedPingpongEEENS5_IJNSA_ILi64EEENSA_ILi128EEENSA_ILi32EEEEEEaNS5_IJlSC_lEEEaSK_NS4_8TiledMMAINS4_8MMA_AtomIJNS4_4SM904GMMA27MMA_64x128x32_S32S8S8_SS_TNEEEENS4_6LayoutINS5_IJSC_SC_SC_EEENS5_IJNSA_ILi0EEEST_ST_EEEEENS5_IJNS4_10UnderscoreESW_SW_EEEEENS4_23SM90_TMA_LOAD_MULTICASTENS4_14ComposedLayoutINS4_7SwizzleILi1ELi4ELi3EEENS4_18smem_ptr_flag_bitsILi8EEENSR_INS5_IJNSA_ILi8EEESI_EEENS5_IJSI_SC_EEEEEEEvNS4_8identityESZ_S19_vS1A_EENS_8epilogue10collective6detail29Sm90TmaWarpSpecializedAdapterINS1D_15DefaultEpilogueIaSK_SK_NS1C_6thread17LinearCombinationIaLi1EiiLNS1H_9ScaleType4KindE0ELNS_15FloatRoundStyleE2EaEENS1_15EpilogueDefaultEEEEEvvEEEEvNT_6ParamsE,"ax",@progbits
	.align	128
.text._ZN7cutlass13device_kernelINS_4gemm6kernel13GemmUniversalIN4cute5tupleIJiiiiEEENS1_10collective13CollectiveMmaINS1_34MainloopSm90TmaGmmaWarpSpecializedILi37ENS5_IJNS4_1CILi2EEESB_NSA_ILi1EEEEEENS1_32KernelTmaWarpSpecializedPingpongEEENS5_IJNSA_ILi64EEENSA_ILi128EEENSA_ILi32EEEEEEaNS5_IJlSC_lEEEaSK_NS4_8TiledMMAINS4_8MMA_AtomIJNS4_4SM904GMMA27MMA_64x128x32_S32S8S8_SS_TNEEEENS4_6LayoutINS5_IJSC_SC_SC_EEENS5_IJNSA_ILi0EEEST_ST_EEEEENS5_IJNS4_10UnderscoreESW_SW_EEEEENS4_23SM90_TMA_LOAD_MULTICASTENS4_14ComposedLayoutINS4_7SwizzleILi1ELi4ELi3EEENS4_18smem_ptr_flag_bitsILi8EEENSR_INS5_IJNSA_ILi8EEESI_EEENS5_IJSI_SC_EEEEEEEvNS4_8identityESZ_S19_vS1A_EENS_8epilogue10collective6detail29Sm90TmaWarpSpecializedAdapterINS1D_15DefaultEpilogueIaSK_SK_NS1C_6thread17LinearCombinationIaLi1EiiLNS1H_9ScaleType4KindE0ELNS_15FloatRoundStyleE2EaEENS1_15EpilogueDefaultEEEEEvvEEEEvNT_6ParamsE:
        .type           _ZN7cutlass13device_kernelINS_4gemm6kernel13GemmUniversalIN4cute5tupleIJiiiiEEENS1_10collective13CollectiveMmaINS1_34MainloopSm90TmaGmmaWarpSpecializedILi37ENS5_IJNS4_1CILi2EEESB_NSA_ILi1EEEEEENS1_32KernelTmaWarpSpecializedPingpongEEENS5_IJNSA_ILi64EEENSA_ILi128EEENSA_ILi32EEEEEEaNS5_IJlSC_lEEEaSK_NS4_8TiledMMAINS4_8MMA_AtomIJNS4_4SM904GMMA27MMA_64x128x32_S32S8S8_SS_TNEEEENS4_6LayoutINS5_IJSC_SC_SC_EEENS5_IJNSA_ILi0EEEST_ST_EEEEENS5_IJNS4_10UnderscoreESW_SW_EEEEENS4_23SM90_TMA_LOAD_MULTICASTENS4_14ComposedLayoutINS4_7SwizzleILi1ELi4ELi3EEENS4_18smem_ptr_flag_bitsILi8EEENSR_INS5_IJNSA_ILi8EEESI_EEENS5_IJSI_SC_EEEEEEEvNS4_8identityESZ_S19_vS1A_EENS_8epilogue10collective6detail29Sm90TmaWarpSpecializedAdapterINS1D_15DefaultEpilogueIaSK_SK_NS1C_6thread17LinearCombinationIaLi1EiiLNS1H_9ScaleType4KindE0ELNS_15FloatRoundStyleE2EaEENS1_15EpilogueDefaultEEEEEvvEEEEvNT_6ParamsE,@function
        .size           _ZN7cutlass13device_kernelINS_4gemm6kernel13GemmUniversalIN4cute5tupleIJiiiiEEENS1_10collective13CollectiveMmaINS1_34MainloopSm90TmaGmmaWarpSpecializedILi37ENS5_IJNS4_1CILi2EEESB_NSA_ILi1EEEEEENS1_32KernelTmaWarpSpecializedPingpongEEENS5_IJNSA_ILi64EEENSA_ILi128EEENSA_ILi32EEEEEEaNS5_IJlSC_lEEEaSK_NS4_8TiledMMAINS4_8MMA_AtomIJNS4_4SM904GMMA27MMA_64x128x32_S32S8S8_SS_TNEEEENS4_6LayoutINS5_IJSC_SC_SC_EEENS5_IJNSA_ILi0EEEST_ST_EEEEENS5_IJNS4_10UnderscoreESW_SW_EEEEENS4_23SM90_TMA_LOAD_MULTICASTENS4_14ComposedLayoutINS4_7SwizzleILi1ELi4ELi3EEENS4_18smem_ptr_flag_bitsILi8EEENSR_INS5_IJNSA_ILi8EEESI_EEENS5_IJSI_SC_EEEEEEEvNS4_8identityESZ_S19_vS1A_EENS_8epilogue10collective6detail29Sm90TmaWarpSpecializedAdapterINS1D_15DefaultEpilogueIaSK_SK_NS1C_6thread17LinearCombinationIaLi1EiiLNS1H_9ScaleType4KindE0ELNS_15FloatRoundStyleE2EaEENS1_15EpilogueDefaultEEEEEvvEEEEvNT_6ParamsE,(.L_x_274 - _ZN7cutlass13device_kernelINS_4gemm6kernel13GemmUniversalIN4cute5tupleIJiiiiEEENS1_10collective13CollectiveMmaINS1_34MainloopSm90TmaGmmaWarpSpecializedILi37ENS5_IJNS4_1CILi2EEESB_NSA_ILi1EEEEEENS1_32KernelTmaWarpSpecializedPingpongEEENS5_IJNSA_ILi64EEENSA_ILi128EEENSA_ILi32EEEEEEaNS5_IJlSC_lEEEaSK_NS4_8TiledMMAINS4_8MMA_AtomIJNS4_4SM904GMMA27MMA_64x128x32_S32S8S8_SS_TNEEEENS4_6LayoutINS5_IJSC_SC_SC_EEENS5_IJNSA_ILi0EEEST_ST_EEEEENS5_IJNS4_10UnderscoreESW_SW_EEEEENS4_23SM90_TMA_LOAD_MULTICASTENS4_14ComposedLayoutINS4_7SwizzleILi1ELi4ELi3EEENS4_18smem_ptr_flag_bitsILi8EEENSR_INS5_IJNSA_ILi8EEESI_EEENS5_IJSI_SC_EEEEEEEvNS4_8identityESZ_S19_vS1A_EENS_8epilogue10collective6detail29Sm90TmaWarpSpecializedAdapterINS1D_15DefaultEpilogueIaSK_SK_NS1C_6thread17LinearCombinationIaLi1EiiLNS1H_9ScaleType4KindE0ELNS_15FloatRoundStyleE2EaEENS1_15EpilogueDefaultEEEEEvvEEEEvNT_6ParamsE)
        .other          _ZN7cutlass13device_kernelINS_4gemm6kernel13GemmUniversalIN4cute5tupleIJiiiiEEENS1_10collective13CollectiveMmaINS1_34MainloopSm90TmaGmmaWarpSpecializedILi37ENS5_IJNS4_1CILi2EEESB_NSA_ILi1EEEEEENS1_32KernelTmaWarpSpecializedPingpongEEENS5_IJNSA_ILi64EEENSA_ILi128EEENSA_ILi32EEEEEEaNS5_IJlSC_lEEEaSK_NS4_8TiledMMAINS4_8MMA_AtomIJNS4_4SM904GMMA27MMA_64x128x32_S32S8S8_SS_TNEEEENS4_6LayoutINS5_IJSC_SC_SC_EEENS5_IJNSA_ILi0EEEST_ST_EEEEENS5_IJNS4_10UnderscoreESW_SW_EEEEENS4_23SM90_TMA_LOAD_MULTICASTENS4_14ComposedLayoutINS4_7SwizzleILi1ELi4ELi3EEENS4_18smem_ptr_flag_bitsILi8EEENSR_INS5_IJNSA_ILi8EEESI_EEENS5_IJSI_SC_EEEEEEEvNS4_8identityESZ_S19_vS1A_EENS_8epilogue10collective6detail29Sm90TmaWarpSpecializedAdapterINS1D_15DefaultEpilogueIaSK_SK_NS1C_6thread17LinearCombinationIaLi1EiiLNS1H_9ScaleType4KindE0ELNS_15FloatRoundStyleE2EaEENS1_15EpilogueDefaultEEEEEvvEEEEvNT_6ParamsE,@"STO_CUDA_ENTRY STV_DEFAULT"
_ZN7cutlass13device_kernelINS_4gemm6kernel13GemmUniversalIN4cute5tupleIJiiiiEEENS1_10collective13CollectiveMmaINS1_34MainloopSm90TmaGmmaWarpSpecializedILi37ENS5_IJNS4_1CILi2EEESB_NSA_ILi1EEEEEENS1_32KernelTmaWarpSpecializedPingpongEEENS5_IJNSA_ILi64EEENSA_ILi128EEENSA_ILi32EEEEEEaNS5_IJlSC_lEEEaSK_NS4_8TiledMMAINS4_8MMA_AtomIJNS4_4SM904GMMA27MMA_64x128x32_S32S8S8_SS_TNEEEENS4_6LayoutINS5_IJSC_SC_SC_EEENS5_IJNSA_ILi0EEEST_ST_EEEEENS5_IJNS4_10UnderscoreESW_SW_EEEEENS4_23SM90_TMA_LOAD_MULTICASTENS4_14ComposedLayoutINS4_7SwizzleILi1ELi4ELi3EEENS4_18smem_ptr_flag_bitsILi8EEENSR_INS5_IJNSA_ILi8EEESI_EEENS5_IJSI_SC_EEEEEEEvNS4_8identityESZ_S19_vS1A_EENS_8epilogue10collective6detail29Sm90TmaWarpSpecializedAdapterINS1D_15DefaultEpilogueIaSK_SK_NS1C_6thread17LinearCombinationIaLi1EiiLNS1H_9ScaleType4KindE0ELNS_15FloatRoundStyleE2EaEENS1_15EpilogueDefaultEEEEEvvEEEEvNT_6ParamsE:
[----:B------:R-:W0:Y:S02]  /*0000*/  LDC R1, c[0x0][0x28] ;  /* 0x00000a00ff017b82 */ /* 0x000e240000000800 */
[----:B0-----:R-:W-:Y:S01]  /*0010*/  VIADD R1, R1, 0xfffffff8 ;  /* 0xfffffff801017836 */ /* 0x001fe20000000000 */
[----:B------:R-:W0:Y:S01]  /*0020*/  S2R R5, SR_TID.X ;  /* 0x0000000000057919 */ /* 0x000e220000002100 */
[----:B------:R-:W-:Y:S01]  /*0030*/  ELECT P0, URZ, PT ;  /* 0x00000000003f782f */ /* 0x000fe20003800000 */
[----:B------:R-:W-:Y:S01]  /*0040*/  BSSY B0, `(.L_x_0) ;  /* 0x000000f000007945 */ /* 0x000fe20003800000 */
[--C-:B0-----:R-:W-:Y:S02]  /*0050*/  SHF.R.U32.HI R0, RZ, 0x5, R5.reuse ;  /* 0x00000005ff007819 */ /* 0x101fe40000011605 */
[----:B------:R-:W-:-:S03]  /*0060*/  SHF.R.U32.HI R7, RZ, 0x7, R5 ;  /* 0x00000007ff077819 */ /* 0x000fc60000011605 */
[----:B------:R-:W0:Y:S04]  /*0070*/  SHFL.IDX PT, R2, R0, RZ, 0x1f ;  /* 0x00001fff00027589 */ /* 0x000e2800000e0000 */
[----:B------:R1:W2:Y:S01]  /*0080*/  SHFL.IDX PT, R10, R7, RZ, 0x1f ;  /* 0x00001fff070a7589 */ /* 0x0002a200000e0000 */
[----:B0-----:R-:W-:-:S13]  /*0090*/  ISETP.NE.OR P0, PT, R2, RZ, !P0 ;  /* 0x000000ff0200720c */ /* 0x001fda0004705670 */
[----:B-12---:R-:W-:Y:S05]  /*00a0*/  @P0 BRA `(.L_x_1) ;  /* 0x0000000000200947 */ /* 0x006fea0003800000 */
[----:B------:R-:W-:Y:S02]  /*00b0*/  ULDC.64 UR4, c[0x0][0x198] ;  /* 0x0000660000047ab9 */ /* 0x000fe40000000a00 */
[----:B------:R-:W-:Y:S02]  /*00c0*/  UIADD3 UR6, UP0, UR4, 0xf0, URZ ;  /* 0x000000f004067890 */ /* 0x000fe4000ff1e03f */
[----:B------:R-:W-:Y:S02]  /*00d0*/  UIADD3 UR4, UP1, UR4, 0x1f0, URZ ;  /* 0x000001f004047890 */ /* 0x000fe4000ff3e03f */
[----:B------:R-:W-:Y:S02]  /*00e0*/  UIADD3.X UR7, URZ, UR5, URZ, UP0, !UPT ;  /* 0x000000053f077290 */ /* 0x000fe400087fe43f */
[----:B------:R-:W-:-:S07]  /*00f0*/  UIADD3.X UR5, URZ, UR5, URZ, UP1, !UPT ;  /* 0x000000053f057290 */ /* 0x000fce0008ffe43f */
[----:B------:R0:W-:Y:S02]  /*0100*/  UTMACCTL.PF [UR6] ;  /* 0x00000000060079b9 */ /* 0x0001e40008040000 */
[----:B------:R0:W-:Y:S02]  /*0110*/  UTMACCTL.PF [UR4] ;  /* 0x00000000040079b9 */ /* 0x0001e40008040000 */
[----:B0-----:R-:W-:Y:S01]  /*0120*/  NOP ;  /* 0x0000000000007918 */ /* 0x001fe20000000000 */
.L_x_1:
[----:B------:R-:W-:Y:S05]  /*0130*/  BSYNC B0 ;  /* 0x0000000000007941 */ /* 0x000fea0003800000 */
.L_x_0:
[----:B------:R-:W0:Y:S02]  /*0140*/  SHFL.IDX PT, R8, R0, RZ, 0x1f ;  /* 0x00001fff00087589 */ /* 0x000e2400000e0000 */
[----:B0-----:R-:W-:-:S13]  /*0150*/  ISETP.NE.AND P0, PT, R8, RZ, PT ;  /* 0x000000ff0800720c */ /* 0x001fda0003f05270 */
[----:B------:R-:W-:Y:S05]  /*0160*/  @P0 BRA `(.L_x_2) ;  /* 0x00000004006c0947 */ /* 0x000fea0003800000 */
[----:B------:R-:W-:Y:S01]  /*0170*/  ELECT P0, URZ, PT ;  /* 0x00000000003f782f */ /* 0x000fe20003800000 */
[----:B------:R-:W-:-:S12]  /*0180*/  BSSY B0, `(.L_x_2) ;  /* 0x0000059000007945 */ /* 0x000fd80003800000 */
[----:B------:R-:W-:Y:S05]  /*0190*/  @!P0 BRA `(.L_x_3) ;  /* 0x00000004005c8947 */ /* 0x000fea0003800000 */
[----:B------:R-:W0:Y:S01]  /*01a0*/  S2UR UR8, SR_CgaCtaId ;  /* 0x00000000000879c3 */ /* 0x000e220000008800 */
[----:B------:R-:W-:Y:S01]  /*01b0*/  UMOV UR4, 0x400 ;  /* 0x0000040000047882 */ /* 0x000fe20000000000 */
[----:B------:R-:W-:Y:S01]  /*01c0*/  UMOV UR5, 0x1 ;  /* 0x0000000100057882 */ /* 0x000fe20000000000 */
[----:B------:R-:W-:Y:S02]  /*01d0*/  UMOV UR6, 0x3 ;  /* 0x0000000300067882 */ /* 0x000fe40000000000 */
[----:B------:R-:W-:-:S04]  /*01e0*/  UIADD3 UR6, -UR6, 0x100000, URZ ;  /* 0x0010000006067890 */ /* 0x000fc8000fffe13f */
[----:B------:R-:W-:Y:S02]  /*01f0*/  USHF.L.U32 UR7, UR6, 0xb, URZ ;  /* 0x0000000b06077899 */ /* 0x000fe4000800063f */
[----:B------:R-:W-:Y:S02]  /*0200*/  USHF.L.U32 UR6, UR6, 0x1, URZ ;  /* 0x0000000106067899 */ /* 0x000fe4000800063f */
[----:B0-----:R-:W-:Y:S02]  /*0210*/  ULEA UR8, UR8, UR4, 0x18 ;  /* 0x0000000408087291 */ /* 0x001fe4000f8ec03f */
[----:B------:R-:W-:-:S04]  /*0220*/  UIADD3 UR4, -UR5, 0x100000, URZ ;  /* 0x0010000005047890 */ /* 0x000fc8000fffe13f */
[----:B------:R-:W-:Y:S02]  /*0230*/  USHF.L.U32 UR5, UR4, 0xb, URZ ;  /* 0x0000000b04057899 */ /* 0x000fe4000800063f */
[----:B------:R-:W-:Y:S01]  /*0240*/  USHF.L.U32 UR4, UR4, 0x1, URZ ;  /* 0x0000000104047899 */ /* 0x000fe2000800063f */
[----:B------:R-:W0:Y:S11]  /*0250*/  FENCE.VIEW.ASYNC.S ;  /* 0x00000000000073c6 */ /* 0x000e360000000000 */
[----:B0-----:R0:W1:Y:S01]  /*0260*/  SYNCS.EXCH.64 URZ, [UR8], UR4 ;  /* 0x00000004083f75b2 */ /* 0x0010620008000100 */
[----:B------:R0:W2:Y:S01]  /*0270*/  SYNCS.EXCH.64 URZ, [UR8+0x128], UR6 ;  /* 0x00012806083f75b2 */ /* 0x0000a20008000100 */
[----:B------:R0:W3:Y:S01]  /*0280*/  SYNCS.EXCH.64 URZ, [UR8+0x8], UR4 ;  /* 0x00000804083f75b2 */ /* 0x0000e20008000100 */
[----:B------:R0:W4:Y:S01]  /*0290*/  SYNCS.EXCH.64 URZ, [UR8+0x130], UR6 ;  /* 0x00013006083f75b2 */ /* 0x0001220008000100 */
[----:B------:R0:W0:Y:S01]  /*02a0*/  SYNCS.EXCH.64 URZ, [UR8+0x10], UR4 ;  /* 0x00001004083f75b2 */ /* 0x0000220008000100 */
        /* <DEDUP_REMOVED lines=69> */
[----:B-1234-:R-:W-:Y:S01]  /*0700*/  NOP ;  /* 0x0000000000007918 */ /* 0x01efe20000000000 */
.L_x_3:
[----:B0-----:R-:W-:Y:S05]  /*0710*/  BSYNC B0 ;  /* 0x0000000000007941 */ /* 0x001fea0003800000 */
.L_x_2:
[----:B------:R-:W0:Y:S01]  /*0720*/  SHFL.IDX PT, R9, R0, RZ, 0x1f ;  /* 0x00001fff00097589 */ /* 0x000e2200000e0000 */
[----:B------:R-:W-:Y:S01]  /*0730*/  SHF.R.S32.HI R4, RZ, 0x1f, R5 ;  /* 0x0000001fff047819 */ /* 0x000fe20000011405 */
[----:B------:R-:W1:Y:S01]  /*0740*/  S2UR UR12, SR_CTAID.X ;  /* 0x00000000000c79c3 */ /* 0x000e620000002500 */
[----:B------:R-:W-:Y:S01]  /*0750*/  ELECT P0, URZ, PT ;  /* 0x00000000003f782f */ /* 0x000fe20003800000 */
[----:B------:R2:W3:Y:S01]  /*0760*/  SHFL.IDX PT, R11, R0, RZ, 0x1f ;  /* 0x00001fff000b7589 */ /* 0x0004e200000e0000 */
[----:B------:R-:W-:Y:S02]  /*0770*/  LEA.HI R4, R4, R5, RZ, 0x7 ;  /* 0x0000000504047211 */ /* 0x000fe400078f38ff */
[----:B------:R-:W-:Y:S02]  /*0780*/  ELECT P1, URZ, PT ;  /* 0x00000000003f782f */ /* 0x000fe40003820000 */
[----:B------:R-:W-:Y:S01]  /*0790*/  SHF.R.S32.HI R13, RZ, 0x1f, R8 ;  /* 0x0000001fff0d7819 */ /* 0x000fe20000011408 */
[----:B------:R-:W4:Y:S01]  /*07a0*/  S2R R6, SR_CTAID.Y ;  /* 0x0000000000067919 */ /* 0x000f220000002600 */
[----:B------:R-:W-:Y:S01]  /*07b0*/  LOP3.LUT R4, R4, 0xffffff80, RZ, 0xc0, !PT ;  /* 0xffffff8004047812 */ /* 0x000fe200078ec0ff */
[----:B------:R-:W5:Y:S01]  /*07c0*/  LDC R14, c[0x0][0x140] ;  /* 0x00005000ff0e7b82 */ /* 0x000f620000000800 */
[----:B------:R-:W-:Y:S01]  /*07d0*/  ULDC UR4, c[0x0][0x150] ;  /* 0x0000540000047ab9 */ /* 0x000fe20000000800 */
[----:B------:R-:W-:Y:S01]  /*07e0*/  LEA.HI R13, R13, R8, RZ, 0x2 ;  /* 0x000000080d0d7211 */ /* 0x000fe200078f10ff */
[----:B------:R-:W4:Y:S01]  /*07f0*/  SHFL.IDX PT, R16, R7, RZ, 0x1f ;  /* 0x00001fff07107589 */ /* 0x000f2200000e0000 */
[----:B------:R-:W-:Y:S01]  /*0800*/  IMAD.IADD R4, R5, 0x1, -R4 ;  /* 0x0000000105047824 */ /* 0x000fe200078e0a04 */
[----:B------:R-:W-:Y:S01]  /*0810*/  UMOV UR11, 0x80 ;  /* 0x00000080000b7882 */ /* 0x000fe20000000000 */
[----:B------:R-:W-:Y:S01]  /*0820*/  LOP3.LUT R13, R13, 0x3ffffffc, RZ, 0xc0, !PT ;  /* 0x3ffffffc0d0d7812 */ /* 0x000fe200078ec0ff */
[----:B------:R-:W-:Y:S01]  /*0830*/  NOP ;  /* 0x0000000000007918 */ /* 0x000fe20000000000 */
[----:B------:R-:W4:Y:S01]  /*0840*/  LDC R15, c[0x0][0x144] ;  /* 0x00005100ff0f7b82 */ /* 0x000f220000000800 */
[----:B------:R-:W-:Y:S01]  /*0850*/  SHF.R.S32.HI R3, RZ, 0x1f, R4 ;  /* 0x0000001fff037819 */ /* 0x000fe20000011404 */
[----:B------:R-:W-:Y:S01]  /*0860*/  NOP ;  /* 0x0000000000007918 */ /* 0x000fe20000000000 */
[----:B------:R-:W-:Y:S01]  /*0870*/  IMAD.IADD R8, R8, 0x1, -R13 ;  /* 0x0000000108087824 */ /* 0x000fe200078e0a0d */
[C---:B------:R-:W-:Y:S01]  /*0880*/  ISETP.NE.AND P4, PT, R10.reuse, RZ, PT ;  /* 0x000000ff0a00720c */ /* 0x040fe20003f85270 */
[----:B------:R-:W-:Y:S01]  /*0890*/  VIADD R33, R10, 0xffffffff ;  /* 0xffffffff0a217836 */ /* 0x000fe20000000000 */
[----:B0-----:R-:W-:Y:S01]  /*08a0*/  ISETP.NE.OR P0, PT, R9, RZ, !P0 ;  /* 0x000000ff0900720c */ /* 0x001fe20004705670 */
[----:B------:R-:W-:Y:S01]  /*08b0*/  IMAD.MOV.U32 R89, RZ, RZ, 0x1 ;  /* 0x00000001ff597424 */ /* 0x000fe200078e00ff */
[----:B------:R-:W-:Y:S01]  /*08c0*/  LEA.HI R9, R3, R4, RZ, 0x3 ;  /* 0x0000000403097211 */ /* 0x000fe200078f18ff */
[----:B------:R-:W0:Y:S01]  /*08d0*/  LDC R21, c[0x0][0x148] ;  /* 0x00005200ff157b82 */ /* 0x000e220000000800 */
[----:B-1----:R-:W-:-:S02]  /*08e0*/  I2FP.F32.U32 R12, UR12 ;  /* 0x0000000c000c7c45 */ /* 0x002fc40008201000 */
[--C-:B--2---:R-:W-:Y:S02]  /*08f0*/  SHF.R.S32.HI R0, RZ, 0x3, R9.reuse ;  /* 0x00000003ff007819 */ /* 0x104fe40000011409 */
[----:B------:R-:W-:Y:S01]  /*0900*/  SHF.R.S32.HI R9, RZ, 0x1f, R9 ;  /* 0x0000001fff097819 */ /* 0x000fe20000011409 */
[----:B------:R-:W-:Y:S01]  /*0910*/  FMUL R12, R12, UR4 ;  /* 0x000000040c0c7c20 */ /* 0x000fe20008400000 */
[----:B---3--:R-:W-:Y:S01]  /*0920*/  ISETP.NE.OR P1, PT, R11, RZ, !P1 ;  /* 0x000000ff0b00720c */ /* 0x008fe20004f25670 */
[----:B------:R-:W-:Y:S01]  /*0930*/  ULDC UR4, c[0x0][0x154] ;  /* 0x0000550000047ab9 */ /* 0x000fe20000000800 */
[----:B------:R-:W-:Y:S01]  /*0940*/  LEA.HI R11, R9, R0, RZ, 0x2 ;  /* 0x00000000090b7211 */ /* 0x000fe200078f10ff */
[----:B------:R-:W-:Y:S01]  /*0950*/  VOTEU.ALL UP1, P0 ;  /* 0x00000000003f7886 */ /* 0x000fe20000020000 */
[----:B------:R-:W-:Y:S01]  /*0960*/  SHF.R.S32.HI R9, RZ, 0x1f, R2 ;  /* 0x0000001fff097819 */ /* 0x000fe20000011402 */
[----:B------:R-:W1:Y:S01]  /*0970*/  F2I.U32.TRUNC.NTZ R12, R12 ;  /* 0x0000000c000c7305 */ /* 0x000e62000020f000 */
[----:B------:R-:W-:Y:S01]  /*0980*/  LOP3.LUT R11, R11, 0xfffffffc, RZ, 0xc0, !PT ;  /* 0xfffffffc0b0b7812 */ /* 0x000fe200078ec0ff */
[----:B------:R-:W-:Y:S01]  /*0990*/  VOTEU.ALL UP0, P0 ;  /* 0x00000000003f7886 */ /* 0x000fe20000000000 */
[----:B------:R-:W-:Y:S01]  /*09a0*/  LEA.HI R9, R9, R2, RZ, 0x2 ;  /* 0x0000000209097211 */ /* 0x000fe200078f10ff */
[----:B------:R-:W2:Y:S01]  /*09b0*/  @!UP1 S2UR UR7, SR_CgaCtaId ;  /* 0x00000000000799c3 */ /* 0x000ea20000008800 */
[----:B-----5:R-:W-:Y:S01]  /*09c0*/  ISETP.EQ.U32.AND P2, PT, R14, 0x1, PT ;  /* 0x000000010e00780c */ /* 0x020fe20003f42070 */
[----:B------:R-:W-:Y:S01]  /*09d0*/  IMAD.IADD R11, R0, 0x1, -R11 ;  /* 0x00000001000b7824 */ /* 0x000fe200078e0a0b */
[----:B------:R-:W-:Y:S01]  /*09e0*/  LOP3.LUT R9, R9, 0xfffffffc, RZ, 0xc0, !PT ;  /* 0xfffffffc09097812 */ /* 0x000fe200078ec0ff */
[----:B------:R-:W-:Y:S01]  /*09f0*/  VOTEU.ALL UP2, P1 ;  /* 0x00000000003f7886 */ /* 0x000fe20000840000 */
[----:B------:R-:W-:Y:S01]  /*0a00*/  @!UP1 UMOV UR6, 0x400 ;  /* 0x0000040000069882 */ /* 0x000fe20000000000 */
[----:B------:R-:W-:Y:S01]  /*0a10*/  IMAD R8, R8, 0x4, R11 ;  /* 0x0000000408087824 */ /* 0x000fe200078e020b */
[----:B------:R-:W-:Y:S01]  /*0a20*/  VOTEU.ALL UP3, P1 ;  /* 0x00000000003f7886 */ /* 0x000fe20000860000 */
[----:B------:R-:W-:Y:S01]  /*0a30*/  IMAD.IADD R14, R2, 0x1, -R9 ;  /* 0x00000001020e7824 */ /* 0x000fe200078e0a09 */
[----:B----4-:R-:W-:Y:S01]  /*0a40*/  I2FP.F32.U32 R2, R6 ;  /* 0x0000000600027245 */ /* 0x010fe20000201000 */
[----:B------:R-:W3:Y:S01]  /*0a50*/  @!UP2 S2UR UR10, SR_CgaCtaId ;  /* 0x00000000000aa9c3 */ /* 0x000ee20000008800 */
[----:B------:R-:W-:Y:S01]  /*0a60*/  LEA.HI R0, R8, R8, RZ, 0x1 ;  /* 0x0000000808007211 */ /* 0x000fe200078f08ff */
[----:B-1----:R-:W-:Y:S01]  /*0a70*/  IMAD.MOV R12, RZ, RZ, -R12 ;  /* 0x000000ffff0c7224 */ /* 0x002fe200078e0a0c */
[----:B------:R-:W-:Y:S01]  /*0a80*/  @!UP2 UMOV UR9, 0x400 ;  /* 0x000004000009a882 */ /* 0x000fe20000000000 */
[----:B------:R-:W-:Y:S01]  /*0a90*/  FMUL R2, R2, UR4 ;  /* 0x0000000402027c20 */ /* 0x000fe20008400000 */
[----:B------:R-:W-:Y:S01]  /*0aa0*/  LOP3.LUT R11, R0, 0xfffffffe, RZ, 0xc0, !PT ;  /* 0xfffffffe000b7812 */ /* 0x000fe200078ec0ff */
[----:B------:R-:W-:Y:S01]  /*0ab0*/  IMAD R20, R15, R12, UR12 ;  /* 0x0000000c0f147e24 */ /* 0x000fe2000f8e020c */
[----:B------:R-:W-:Y:S01]  /*0ac0*/  UMOV UR4, 0x20 ;  /* 0x0000002000047882 */ /* 0x000fe20000000000 */
[----:B------:R-:W-:Y:S01]  /*0ad0*/  IMAD.SHL.U32 R9, R8, 0x4, RZ ;  /* 0x0000000408097824 */ /* 0x000fe200078e00ff */
[----:B------:R-:W-:-:S04]  /*0ae0*/  @!UP1 UIADD3 UR4, -UR4, 0x100000, URZ ;  /* 0x0010000004049890 */ /* 0x000fc8000fffe13f */
[----:B------:R-:W-:Y:S02]  /*0af0*/  @!UP1 USHF.L.U32 UR5, UR4, 0xb, URZ ;  /* 0x0000000b04059899 */ /* 0x000fe4000800063f */
[----:B------:R-:W-:Y:S01]  /*0b00*/  @!UP1 USHF.L.U32 UR4, UR4, 0x1, URZ ;  /* 0x0000000104049899 */ /* 0x000fe2000800063f */
[C---:B------:R-:W-:Y:S01]  /*0b10*/  IMAD.IADD R11, R8.reuse, 0x1, -R11 ;  /* 0x00000001080b7824 */ /* 0x040fe200078e0a0b */
[----:B------:R-:W1:Y:S01]  /*0b20*/  F2I.U32.TRUNC.NTZ R2, R2 ;  /* 0x0000000200027305 */ /* 0x000e62000020f000 */
[----:B------:R-:W-:Y:S01]  /*0b30*/  VOTEU.ALL UP4, P1 ;  /* 0x00000000003f7886 */ /* 0x000fe20000880000 */
[----:B------:R-:W-:Y:S01]  /*0b40*/  LOP3.LUT R88, R8, 0xc, R9, 0x78, !PT ;  /* 0x0000000c08587812 */ /* 0x000fe200078e7809 */
[----:B--2---:R-:W-:Y:S01]  /*0b50*/  @!UP1 ULEA UR8, UR7, UR6, 0x18 ;  /* 0x0000000607089291 */ /* 0x004fe2000f8ec03f */
[----:B------:R-:W-:Y:S01]  /*0b60*/  ISETP.NE.AND P3, PT, R11, R20, PT ;  /* 0x000000140b00720c */ /* 0x000fe20003f65270 */
[----:B------:R-:W-:-:S04]  /*0b70*/  @!UP2 UIADD3 UR6, -UR11, 0x100000, URZ ;  /* 0x001000000b06a890 */ /* 0x000fc8000fffe13f */
[----:B------:R-:W-:Y:S02]  /*0b80*/  @!UP2 USHF.L.U32 UR7, UR6, 0xb, URZ ;  /* 0x0000000b0607a899 */ /* 0x000fe4000800063f */
[----:B------:R-:W-:Y:S01]  /*0b90*/  @!UP2 USHF.L.U32 UR6, UR6, 0x1, URZ ;  /* 0x000000010606a899 */ /* 0x000fe2000800063f */
[----:B------:R-:W-:Y:S01]  /*0ba0*/  ISETP.GE.U32.AND P6, PT, R33, 0x2, PT ;  /* 0x000000022100780c */ /* 0x000fe20003fc6070 */
[----:B------:R-:W-:Y:S01]  /*0bb0*/  VOTEU.ALL UP5, P1 ;  /* 0x00000000003f7886 */ /* 0x000fe200008a0000 */
[----:B------:R-:W-:Y:S01]  /*0bc0*/  VOTEU.ALL UP1, P0 ;  /* 0x00000000003f7886 */ /* 0x000fe20000020000 */
[----:B------:R-:W-:Y:S02]  /*0bd0*/  LOP3.LUT P0, RZ, R4, 0x7, RZ, 0xc0, !PT ;  /* 0x0000000704ff7812 */ /* 0x000fe4000780c0ff */
[----:B------:R-:W-:Y:S01]  /*0be0*/  R2UR UR43, R16 ;  /* 0x00000000102b72ca */ /* 0x000fe200000e0000 */
[----:B---3--:R-:W-:Y:S01]  /*0bf0*/  @!UP2 ULEA UR9, UR10, UR9, 0x18 ;  /* 0x000000090a09a291 */ /* 0x008fe2000f8ec03f */
[C---:B------:R-:W-:Y:S01]  /*0c00*/  ISETP.LT.U32.AND P0, PT, R88.reuse, 0x4, !P0 ;  /* 0x000000045800780c */ /* 0x040fe20004701070 */
[----:B-1----:R-:W-:Y:S01]  /*0c10*/  IMAD.MOV R24, RZ, RZ, -R2 ;  /* 0x000000ffff187224 */ /* 0x002fe200078e0a02 */
[----:B------:R-:W-:Y:S01]  /*0c20*/  VOTEU.ALL UP2, P1 ;  /* 0x00000000003f7886 */ /* 0x000fe20000840000 */
[----:B------:R-:W-:Y:S01]  /*0c30*/  @P3 LEA.HI R0, R88, R88, RZ, 0x1 ;  /* 0x0000005858003211 */ /* 0x000fe200078f08ff */
[----:B------:R-:W1:Y:S02]  /*0c40*/  FENCE.VIEW.ASYNC.S ;  /* 0x00000000000073c6 */ /* 0x000e640000000000 */
[----:B-1----:R1:W2:Y:S01]  /*0c50*/  @!UP0 SYNCS.EXCH.64 URZ, [UR8+0x280], UR4 ;  /* 0x00028004083f85b2 */ /* 0x0022a20008000100 */
[----:B------:R-:W-:Y:S01]  /*0c60*/  ISETP.NE.AND P1, PT, R14, 0x3, PT ;  /* 0x000000030e00780c */ /* 0x000fe20003f25270 */
[----:B0-----:R-:W-:Y:S01]  /*0c70*/  IMAD R9, R21, R24, R6 ;  /* 0x0000001815097224 */ /* 0x001fe200078e0206 */
[----:B------:R-:W-:-:S02]  /*0c80*/  @P3 SHF.R.S32.HI R0, RZ, 0x1, R0 ;  /* 0x00000001ff003819 */ /* 0x000fc40000011400 */
[----:B------:R-:W-:Y:S02]  /*0c90*/  ISETP.EQ.OR P1, PT, R14, RZ, !P1 ;  /* 0x000000ff0e00720c */ /* 0x000fe40004f22670 */
[----:B------:R-:W-:Y:S02]  /*0ca0*/  @P3 ISETP.NE.AND P5, PT, R0, R9, PT ;  /* 0x000000090000320c */ /* 0x000fe40003fa5270 */
[----:B------:R-:W-:Y:S02]  /*0cb0*/  ISETP.EQ.AND P1, PT, R10, RZ, P1 ;  /* 0x000000ff0a00720c */ /* 0x000fe40000f22270 */
[----:B------:R-:W-:Y:S02]  /*0cc0*/  SEL R0, RZ, 0x1, !P0 ;  /* 0x00000001ff007807 */ /* 0x000fe40004000000 */
[----:B------:R-:W-:Y:S02]  /*0cd0*/  @P3 SEL R89, RZ, 0x1, P5 ;  /* 0x00000001ff593807 */ /* 0x000fe40002800000 */
[----:B------:R-:W-:Y:S01]  /*0ce0*/  SEL R23, RZ, 0x1, !P1 ;  /* 0x00000001ff177807 */ /* 0x000fe20004800000 */
[----:B------:R1:W0:Y:S01]  /*0cf0*/  @!UP1 SYNCS.EXCH.64 URZ, [UR8+0x288], UR4 ;  /* 0x00028804083f95b2 */ /* 0x0002220008000100 */
[----:B------:R-:W-:Y:S01]  /*0d00*/  NOP ;  /* 0x0000000000007918 */ /* 0x000fe20000000000 */
[----:B------:R-:W-:-:S02]  /*0d10*/  LOP3.LUT R89, R89, R0, RZ, 0xc0, !PT ;  /* 0x0000000059597212 */ /* 0x000fc400078ec0ff */
[----:B------:R-:W-:Y:S01]  /*0d20*/  SEL R23, R23, 0x2, P6 ;  /* 0x0000000217177807 */ /* 0x000fe20003000000 */
[----:B------:R1:W3:Y:S01]  /*0d30*/  @!UP2 SYNCS.EXCH.64 URZ, [UR9+0x260], UR6 ;  /* 0x00026006093fa5b2 */ /* 0x0002e20008000100 */
[----:B------:R1:W4:Y:S01]  /*0d40*/  @!UP3 SYNCS.EXCH.64 URZ, [UR9+0x268], UR6 ;  /* 0x00026806093fb5b2 */ /* 0x0003220008000100 */
[----:B------:R1:W0:Y:S01]  /*0d50*/  @!UP4 SYNCS.EXCH.64 URZ, [UR9+0x270], UR6 ;  /* 0x00027006093fc5b2 */ /* 0x0002220008000100 */
[----:B------:R1:W0:Y:S01]  /*0d60*/  @!UP5 SYNCS.EXCH.64 URZ, [UR9+0x278], UR6 ;  /* 0x00027806093fd5b2 */ /* 0x0002220008000100 */
[----:B------:R-:W-:Y:S01]  /*0d70*/  NOP ;  /* 0x0000000000007918 */ /* 0x000fe20000000000 */
[----:B-12---:R-:W-:Y:S05]  /*0d80*/  @!P2 BRA `(.L_x_4) ;  /* 0x000000000008a947 */ /* 0x006fea0003800000 */
[----:B0--34-:R-:W-:Y:S01]  /*0d90*/  UCGABAR_ARV ;  /* 0x00000000000079c7 */ /* 0x019fe20008000000 */
[----:B------:R-:W-:Y:S05]  /*0da0*/  BRA `(.L_x_5) ;  /* 0x0000000000047947 */ /* 0x000fea0003800000 */
.L_x_4:
[----:B0--34-:R-:W-:Y:S01]  /*0db0*/  NOP ;  /* 0x0000000000007918 */ /* 0x019fe20000000000 */
.L_x_5:
[----:B------:R-:W-:Y:S01]  /*0dc0*/  ULDC.64 UR4, c[0x0][0x598] ;  /* 0x0001660000047ab9 */ /* 0x000fe20000000a00 */
[----:B------:R-:W-:Y:S01]  /*0dd0*/  ULDC.64 UR36, c[0x0][0x208] ;  /* 0x0000820000247ab9 */ /* 0x000fe20000000a00 */
[----:B------:R-:W-:-:S04]  /*0de0*/  ISETP.NE.U32.AND P0, PT, RZ, UR4, PT ;  /* 0x00000004ff007c0c */ /* 0x000fc8000bf05070 */
[----:B------:R-:W-:-:S13]  /*0df0*/  ISETP.NE.AND.EX P0, PT, RZ, UR5, PT, P0 ;  /* 0x00000005ff007c0c */ /* 0x000fda000bf05300 */
[----:B------:R-:W-:Y:S05]  /*0e00*/  @!P0 BRA `(.L_x_6) ;  /* 0x00000000001c8947 */ /* 0x000fea0003800000 */
[----:B------:R-:W0:Y:S02]  /*0e10*/  LDC.64 R8, c[0x0][0x598] ;  /* 0x00016600ff087b82 */ /* 0x000e240000000a00 */
[----:B0-----:R-:W2:Y:S02]  /*0e20*/  LDG.E.64 R8, desc[UR36][R8.64] ;  /* 0x0000002408087981 */ /* 0x001ea4000c1e1b00 */
[----:B--2---:R-:W-:-:S04]  /*0e30*/  ISETP.NE.U32.AND P0, PT, R8, RZ, PT ;  /* 0x000000ff0800720c */ /* 0x004fc80003f05070 */
[----:B------:R-:W-:-:S13]  /*0e40*/  ISETP.NE.AND.EX P0, PT, R9, RZ, PT, P0 ;  /* 0x000000ff0900720c */ /* 0x000fda0003f05300 */
[----:B------:R-:W-:Y:S05]  /*0e50*/  @!P0 BRA `(.L_x_6) ;  /* 0x0000000000088947 */ /* 0x000fea0003800000 */
[----:B------:R0:W5:Y:S01]  /*0e60*/  LD.E R90, desc[UR36][R8.64] ;  /* 0x00000024085a7980 */ /* 0x000162000c101900 */
[----:B------:R-:W-:Y:S05]  /*0e70*/  BRA `(.L_x_7) ;  /* 0x0000000000247947 */ /* 0x000fea0003800000 */
.L_x_6:
[----:B------:R-:W-:Y:S02]  /*0e80*/  ULDC.64 UR4, c[0x0][0x588] ;  /* 0x0001620000047ab9 */ /* 0x000fe40000000a00 */
[----:B------:R-:W-:-:S04]  /*0e90*/  ISETP.NE.U32.AND P0, PT, RZ, UR4, PT ;  /* 0x00000004ff007c0c */ /* 0x000fc8000bf05070 */
[----:B------:R-:W-:-:S13]  /*0ea0*/  ISETP.NE.AND.EX P0, PT, RZ, UR5, PT, P0 ;  /* 0x00000005ff007c0c */ /* 0x000fda000bf05300 */
[----:B------:R-:W-:Y:S05]  /*0eb0*/  @!P0 BRA `(.L_x_8) ;  /* 0x00000000000c8947 */ /* 0x000fea0003800000 */
[----:B------:R-:W0:Y:S02]  /*0ec0*/  LDC.64 R90, c[0x0][0x588] ;  /* 0x00016200ff5a7b82 */ /* 0x000e240000000a00 */
[----:B0-----:R1:W5:Y:S01]  /*0ed0*/  LDG.E R90, desc[UR36][R90.64] ;  /* 0x000000245a5a7981 */ /* 0x001362000c1e1900 */
[----:B------:R-:W-:Y:S05]  /*0ee0*/  BRA `(.L_x_7) ;  /* 0x0000000000087947 */ /* 0x000fea0003800000 */
.L_x_8:
[----:B------:R-:W-:Y:S02]  /*0ef0*/  ULDC UR4, c[0x0][0x580] ;  /* 0x0001600000047ab9 */ /* 0x000fe40000000800 */
[----:B------:R-:W-:-:S07]  /*0f00*/  IMAD.U32 R90, RZ, RZ, UR4 ;  /* 0x00000004ff5a7e24 */ /* 0x000fce000f8e00ff */
.L_x_7:
[----:B------:R-:W-:Y:S02]  /*0f10*/  ULDC.64 UR4, c[0x0][0x5a0] ;  /* 0x0001680000047ab9 */ /* 0x000fe40000000a00 */
[----:B------:R-:W-:-:S04]  /*0f20*/  ISETP.NE.U32.AND P0, PT, RZ, UR4, PT ;  /* 0x00000004ff007c0c */ /* 0x000fc8000bf05070 */
[----:B------:R-:W-:-:S13]  /*0f30*/  ISETP.NE.AND.EX P0, PT, RZ, UR5, PT, P0 ;  /* 0x00000005ff007c0c */ /* 0x000fda000bf05300 */
[----:B------:R-:W-:Y:S05]  /*0f40*/  @!P0 BRA `(.L_x_9) ;  /* 0x00000000001c8947 */ /* 0x000fea0003800000 */
[----:B0-----:R-:W0:Y:S02]  /*0f50*/  LDC.64 R8, c[0x0][0x5a0] ;  /* 0x00016800ff087b82 */ /* 0x001e240000000a00 */
[----:B0-----:R-:W2:Y:S02]  /*0f60*/  LDG.E.64 R8, desc[UR36][R8.64] ;  /* 0x0000002408087981 */ /* 0x001ea4000c1e1b00 */
[----:B--2---:R-:W-:-:S04]  /*0f70*/  ISETP.NE.U32.AND P0, PT, R8, RZ, PT ;  /* 0x000000ff0800720c */ /* 0x004fc80003f05070 */
[----:B------:R-:W-:-:S13]  /*0f80*/  ISETP.NE.AND.EX P0, PT, R9, RZ, PT, P0 ;  /* 0x000000ff0900720c */ /* 0x000fda0003f05300 */
[----:B------:R-:W-:Y:S05]  /*0f90*/  @!P0 BRA `(.L_x_9) ;  /* 0x0000000000088947 */ /* 0x000fea0003800000 */
[----:B-1----:R0:W5:Y:S01]  /*0fa0*/  LD.E R91, desc[UR36][R8.64] ;  /* 0x00000024085b7980 */ /* 0x002162000c101900 */
[----:B------:R-:W-:Y:S05]  /*0fb0*/  BRA `(.L_x_10) ;  /* 0x0000000000247947 */ /* 0x000fea0003800000 */
.L_x_9:
[----:B------:R-:W-:Y:S02]  /*0fc0*/  ULDC.64 UR4, c[0x0][0x590] ;  /* 0x0001640000047ab9 */ /* 0x000fe40000000a00 */
[----:B------:R-:W-:-:S04]  /*0fd0*/  ISETP.NE.U32.AND P0, PT, RZ, UR4, PT ;  /* 0x00000004ff007c0c */ /* 0x000fc8000bf05070 */
[----:B------:R-:W-:-:S13]  /*0fe0*/  ISETP.NE.AND.EX P0, PT, RZ, UR5, PT, P0 ;  /* 0x00000005ff007c0c */ /* 0x000fda000bf05300 */
[----:B------:R-:W-:Y:S05]  /*0ff0*/  @!P0 BRA `(.L_x_11) ;  /* 0x00000000000c8947 */ /* 0x000fea0003800000 */
[----:B0-----:R-:W1:Y:S02]  /*1000*/  LDC.64 R8, c[0x0][0x590] ;  /* 0x00016400ff087b82 */ /* 0x001e640000000a00 */
[----:B-1----:R1:W5:Y:S01]  /*1010*/  LDG.E R91, desc[UR36][R8.64] ;  /* 0x00000024085b7981 */ /* 0x002362000c1e1900 */
[----:B------:R-:W-:Y:S05]  /*1020*/  BRA `(.L_x_10) ;  /* 0x0000000000087947 */ /* 0x000fea0003800000 */
.L_x_11:
[----:B------:R-:W-:Y:S02]  /*1030*/  ULDC UR4, c[0x0][0x584] ;  /* 0x0001610000047ab9 */ /* 0x000fe40000000800 */
[----:B-1----:R-:W-:-:S07]  /*1040*/  IMAD.U32 R91, RZ, RZ, UR4 ;  /* 0x00000004ff5b7e24 */ /* 0x002fce000f8e00ff */
.L_x_10:
[----:B------:R-:W2:Y:S01]  /*1050*/  LDC R2, c[0x0][0x65c] ;  /* 0x00019700ff027b82 */ /* 0x000ea20000000800 */
[----:B------:R-:W-:Y:S01]  /*1060*/  ULDC UR6, c[0x0][0x28c] ;  /* 0x0000a30000067ab9 */ /* 0x000fe20000000800 */
[----:B------:R-:W-:Y:S01]  /*1070*/  ISETP.NE.AND P0, PT, R10, 0x2, PT ;  /* 0x000000020a00780c */ /* 0x000fe20003f05270 */
[----:B------:R-:W-:Y:S01]  /*1080*/  UIADD3 UR6, UR6, 0x1f, URZ ;  /* 0x0000001f06067890 */ /* 0x000fe2000fffe03f */
[----:B01----:R-:W-:Y:S01]  /*1090*/  IMAD.U32 R8, RZ, RZ, UR12 ;  /* 0x0000000cff087e24 */ /* 0x003fe2000f8e00ff */
[----:B------:R-:W-:Y:S01]  /*10a0*/  UMOV UR39, URZ ;  /* 0x0000003f00277c82 */ /* 0x000fe20008000000 */
[----:B------:R-:W-:Y:S01]  /*10b0*/  UMOV UR38, URZ ;  /* 0x0000003f00267c82 */ /* 0x000fe20008000000 */
[----:B------:R-:W-:Y:S01]  /*10c0*/  USHF.R.S32.HI UR7, URZ, 0x1f, UR6 ;  /* 0x0000001f3f077899 */ /* 0x000fe20008011406 */
[----:B------:R-:W-:-:S03]  /*10d0*/  ULDC.64 UR8, c[0x0][0x650] ;  /* 0x0001940000087ab9 */ /* 0x000fc60000000a00 */
[----:B------:R-:W-:-:S04]  /*10e0*/  ULEA.HI UR7, UR7, UR6, URZ, 0x5 ;  /* 0x0000000607077291 */ /* 0x000fc8000f8f283f */
[----:B------:R-:W-:Y:S01]  /*10f0*/  USHF.R.S32.HI UR40, URZ, 0x5, UR7 ;  /* 0x000000053f287899 */ /* 0x000fe20008011407 */
[----:B--2---:R-:W-:-:S13]  /*1100*/  ISETP.NE.AND P1, PT, R2, 0x1, PT ;  /* 0x000000010200780c */ /* 0x004fda0003f25270 */
[----:B------:R-:W0:Y:S01]  /*1110*/  @P1 LDC R17, c[0x0][0x10] ;  /* 0x00000400ff111b82 */ /* 0x000e220000000800 */
[----:B------:R-:W-:Y:S02]  /*1120*/  @P1 IMAD.MOV.U32 R7, RZ, RZ, RZ ;  /* 0x000000ffff071224 */ /* 0x000fe400078e00ff */
[----:B------:R-:W-:-:S05]  /*1130*/  @P1 IMAD.MOV.U32 R9, RZ, RZ, RZ ;  /* 0x000000ffff091224 */ /* 0x000fca00078e00ff */
[----:B------:R-:W1:Y:S01]  /*1140*/  @!P1 LDC R11, c[0x0][0xc] ;  /* 0x00000300ff0b9b82 */ /* 0x000e620000000800 */
[----:B------:R-:W-:Y:S01]  /*1150*/  ULDC UR4, c[0x0][0xc] ;  /* 0x0000030000047ab9 */ /* 0x000fe20000000800 */
[----:B------:R-:W-:Y:S02]  /*1160*/  ULDC UR5, c[0x0][0x10] ;  /* 0x0000040000057ab9 */ /* 0x000fe40000000800 */
[----:B------:R-:W-:-:S04]  /*1170*/  UIMAD.WIDE.U32 UR4, UR4, UR5, URZ ;  /* 0x00000005040472a5 */ /* 0x000fc8000f8e003f */
[----:B------:R-:W2:Y:S01]  /*1180*/  LDC R0, c[0x0][0x14] ;  /* 0x00000500ff007b82 */ /* 0x000ea20000000800 */
[----:B0-----:R-:W-:-:S04]  /*1190*/  @P1 IMAD.WIDE.U32 R16, R17, UR12, R6 ;  /* 0x0000000c11101c25 */ /* 0x001fc8000f8e0006 */
[----:B------:R-:W-:Y:S02]  /*11a0*/  @P1 IMAD.IADD R17, R17, 0x1, R9 ;  /* 0x0000000111111824 */ /* 0x000fe400078e0209 */
[----:B------:R-:W-:Y:S02]  /*11b0*/  IMAD.MOV.U32 R9, RZ, RZ, RZ ;  /* 0x000000ffff097224 */ /* 0x000fe400078e00ff */
[----:B-1----:R-:W-:-:S04]  /*11c0*/  @!P1 IMAD.WIDE.U32 R8, R6, R11, R8 ;  /* 0x0000000b06089225 */ /* 0x002fc800078e0008 */
[----:B------:R-:W-:Y:S02]  /*11d0*/  @!P1 IMAD.MOV.U32 R16, RZ, RZ, R8 ;  /* 0x000000ffff109224 */ /* 0x000fe400078e0008 */
[----:B--2---:R-:W-:-:S04]  /*11e0*/  IMAD.WIDE.U32 R12, R0, UR4, RZ ;  /* 0x00000004000c7c25 */ /* 0x004fc8000f8e00ff */
[----:B------:R-:W-:Y:S01]  /*11f0*/  IMAD R10, R0, UR5, RZ ;  /* 0x00000005000a7c24 */ /* 0x000fe2000f8e02ff */
[----:B------:R0:W-:Y:S01]  /*1200*/  STL.64 [R1], R12 ;  /* 0x0000000c01007387 */ /* 0x0001e20000100a00 */
[----:B------:R-:W-:Y:S02]  /*1210*/  @!P1 IMAD.MOV.U32 R17, RZ, RZ, R9 ;  /* 0x000000ffff119224 */ /* 0x000fe400078e0009 */
[----:B------:R-:W-:Y:S01]  /*1220*/  IMAD.IADD R0, R13, 0x1, R10 ;  /* 0x000000010d007824 */ /* 0x000fe200078e020a */
[----:B------:R-:W-:Y:S06]  /*1230*/  @P0 BRA `(.L_x_12) ;  /* 0x0000000000280947 */ /* 0x000fec0003800000 */
[----:B------:R-:W-:Y:S01]  /*1240*/  UIMAD.WIDE.U32 UR4, UR40, -0x45306eb3, URZ ;  /* 0xbacf914d280478a5 */ /* 0x000fe2000f8e003f */
[----:B------:R-:W-:Y:S01]  /*1250*/  IADD3 R16, P0, R16, R12, RZ ;  /* 0x0000000c10107210 */ /* 0x000fe20007f1e0ff */
[----:B------:R-:W-:Y:S02]  /*1260*/  UISETP.GE.U32.AND UP0, UPT, UR40, 0x25, UPT ;  /* 0x000000252800788c */ /* 0x000fe4000bf06070 */
[----:B------:R-:W-:Y:S02]  /*1270*/  UIADD3 UR4, -UR5, UR40, URZ ;  /* 0x0000002805047290 */ /* 0x000fe4000fffe13f */
[----:B------:R-:W-:Y:S01]  /*1280*/  IMAD.X R17, R0, 0x1, R17, P0 ;  /* 0x0000000100117824 */ /* 0x000fe200000e0611 */
[----:B------:R-:W-:Y:S01]  /*1290*/  UMOV UR38, URZ ;  /* 0x0000003f00267c82 */ /* 0x000fe20008000000 */
[----:B------:R-:W-:-:S04]  /*12a0*/  ULEA.HI UR4, UR4, UR5, URZ, 0x1f ;  /* 0x0000000504047291 */ /* 0x000fc8000f8ff83f */
[----:B------:R-:W-:-:S04]  /*12b0*/  USHF.R.U32.HI UR4, URZ, 0x5, UR4 ;  /* 0x000000053f047899 */ /* 0x000fc80008011604 */
[----:B------:R-:W-:Y:S02]  /*12c0*/  @UP0 ULOP3.LUT UR38, UR4, 0x1, URZ, 0xc0, !UPT ;  /* 0x0000000104260892 */ /* 0x000fe4000f8ec03f */
[----:B------:R-:W-:-:S12]  /*12d0*/  UIMAD UR39, UR4, -0x25, UR40 ;  /* 0xffffffdb042778a4 */ /* 0x000fd8000f8e0228 */
.L_x_12:
[----:B------:R-:W-:Y:S01]  /*12e0*/  ISETP.GE.U32.AND P0, PT, R16, UR8, PT ;  /* 0x0000000810007c0c */ /* 0x000fe2000bf06070 */
[----:B------:R-:W-:Y:S01]  /*12f0*/  IMAD.MOV.U32 R22, RZ, RZ, -0x1 ;  /* 0xffffffffff167424 */ /* 0x000fe200078e00ff */
[----:B------:R-:W-:Y:S01]  /*1300*/  PRMT R8, RZ, 0x7610, R8 ;  /* 0x00007610ff087816 */ /* 0x000fe20000000008 */
[----:B------:R-:W-:Y:S01]  /*1310*/  IMAD.MOV.U32 R19, RZ, RZ, -0x1 ;  /* 0xffffffffff137424 */ /* 0x000fe200078e00ff */
[----:B------:R-:W-:Y:S01]  /*1320*/  ISETP.GE.U32.AND.EX P0, PT, R17, UR9, PT, P0 ;  /* 0x0000000911007c0c */ /* 0x000fe2000bf06100 */
[----:B------:R-:W-:-:S12]  /*1330*/  IMAD.MOV.U32 R18, RZ, RZ, -0x1 ;  /* 0xffffffffff127424 */ /* 0x000fd800078e00ff */
[----:B------:R-:W-:Y:S05]  /*1340*/  @P0 BRA `(.L_x_13) ;  /* 0x0000000400240947 */ /* 0x000fea0003800000 */
[----:B------:R-:W1:Y:S01]  /*1350*/  LDC.64 R18, c[0x0][0x628] ;  /* 0x00018a00ff127b82 */ /* 0x000e620000000a00 */
[----:B------:R-:W-:Y:S02]  /*1360*/  IMAD.MOV.U32 R8, RZ, RZ, R16 ;  /* 0x000000ffff087224 */ /* 0x000fe400078e0010 */
[----:B------:R-:W-:-:S05]  /*1370*/  IMAD.MOV.U32 R9, RZ, RZ, R17 ;  /* 0x000000ffff097224 */ /* 0x000fca00078e0011 */
[----:B------:R-:W2:Y:S08]  /*1380*/  LDC R22, c[0x0][0x630] ;  /* 0x00018c00ff167b82 */ /* 0x000eb00000000800 */
[----:B------:R-:W3:Y:S01]  /*1390*/  LDC.64 R26, c[0x0][0x620] ;  /* 0x00018800ff1a7b82 */ /* 0x000ee20000000a00 */
[----:B-1----:R-:W-:-:S04]  /*13a0*/  ISETP.NE.U32.AND P0, PT, R18, RZ, PT ;  /* 0x000000ff1200720c */ /* 0x002fc80003f05070 */
[----:B------:R-:W-:-:S13]  /*13b0*/  ISETP.NE.AND.EX P0, PT, R19, RZ, PT, P0 ;  /* 0x000000ff1300720c */ /* 0x000fda0003f05300 */
[----:B--23--:R-:W-:Y:S05]  /*13c0*/  @!P0 BRA `(.L_x_14) ;  /* 0x0000000000288947 */ /* 0x00cfea0003800000 */
[----:B0-----:R-:W0:Y:S02]  /*13d0*/  LDC R13, c[0x0][0x634] ;  /* 0x00018d00ff0d7b82 */ /* 0x001e240000000800 */
[----:B0-----:R-:W-:-:S05]  /*13e0*/  IADD3 R13, P0, R16, R13, RZ ;  /* 0x0000000d100d7210 */ /* 0x001fca0007f1e0ff */
[----:B------:R-:W-:-:S04]  /*13f0*/  IMAD.X R15, RZ, RZ, R17, P0 ;  /* 0x000000ffff0f7224 */ /* 0x000fc800000e0611 */
[----:B------:R-:W-:-:S04]  /*1400*/  IMAD.WIDE.U32 R8, R15, R18, RZ ;  /* 0x000000120f087225 */ /* 0x000fc800078e00ff */
[----:B------:R-:W-:-:S04]  /*1410*/  IMAD.WIDE.U32 R10, P0, R13, R19, R8 ;  /* 0x000000130d0a7225 */ /* 0x000fc80007800008 */
[----:B------:R-:W-:-:S04]  /*1420*/  IMAD.WIDE.U32 R8, R13, R18, RZ ;  /* 0x000000120d087225 */ /* 0x000fc800078e00ff */
[----:B------:R-:W-:Y:S01]  /*1430*/  IMAD.X R13, RZ, RZ, RZ, P0 ;  /* 0x000000ffff0d7224 */ /* 0x000fe200000e06ff */
[----:B------:R-:W-:Y:S01]  /*1440*/  IADD3 RZ, P0, R9, R10, RZ ;  /* 0x0000000a09ff7210 */ /* 0x000fe20007f1e0ff */
[----:B------:R-:W-:-:S04]  /*1450*/  IMAD.MOV.U32 R12, RZ, RZ, R11 ;  /* 0x000000ffff0c7224 */ /* 0x000fc800078e000b */
[----:B------:R-:W-:-:S08]  /*1460*/  IMAD.WIDE.U32.X R8, R15, R19, R12, P0 ;  /* 0x000000130f087225 */ /* 0x000fd000000e040c */
.L_x_14:
[----:B------:R-:W1:Y:S01]  /*1470*/  LDC.64 R28, c[0x0][0x640] ;  /* 0x00019000ff1c7b82 */ /* 0x000e620000000a00 */
[-CC-:B------:R-:W-:Y:S01]  /*1480*/  SHF.R.U64 R32, R8, R22.reuse, R9.reuse ;  /* 0x0000001608207219 */ /* 0x180fe20000001209 */
[----:B------:R-:W-:Y:S01]  /*1490*/  IMAD.MOV.U32 R31, RZ, RZ, 0x1 ;  /* 0x00000001ff1f7424 */ /* 0x000fe200078e00ff */
[----:B------:R-:W-:Y:S02]  /*14a0*/  SHF.R.U32.HI R8, RZ, R22, R9 ;  /* 0x00000016ff087219 */ /* 0x000fe40000011609 */
[----:B------:R-:W-:-:S03]  /*14b0*/  IADD3 R11, P0, RZ, -R32, RZ ;  /* 0x80000020ff0b7210 */ /* 0x000fc60007f1e0ff */
[----:B0-----:R-:W0:Y:S02]  /*14c0*/  LDC R12, c[0x0][0x618] ;  /* 0x00018600ff0c7b82 */ /* 0x001e240000000800 */
[----:B------:R-:W-:-:S04]  /*14d0*/  IMAD.X R9, RZ, RZ, ~R8, P0 ;  /* 0x000000ffff097224 */ /* 0x000fc800000e0e08 */
[-C--:B------:R-:W-:Y:S02]  /*14e0*/  IMAD R10, R9, R26.reuse, RZ ;  /* 0x0000001a090a7224 */ /* 0x080fe400078e02ff */
[----:B------:R-:W2:Y:S01]  /*14f0*/  LDC R13, c[0x0][0x608] ;  /* 0x00018200ff0d7b82 */ /* 0x000ea20000000800 */
[----:B------:R-:W-:-:S04]  /*1500*/  IMAD.WIDE.U32 R8, R11, R26, R16 ;  /* 0x0000001a0b087225 */ /* 0x000fc800078e0010 */
[----:B------:R-:W-:-:S03]  /*1510*/  IMAD R11, R11, R27, R10 ;  /* 0x0000001b0b0b7224 */ /* 0x000fc600078e020a */
[----:B------:R-:W3:Y:S01]  /*1520*/  LDC R18, c[0x0][0x658] ;  /* 0x00019600ff127b82 */ /* 0x000ee20000000800 */
[----:B------:R-:W-:Y:S01]  /*1530*/  IMAD.IADD R9, R9, 0x1, R11 ;  /* 0x0000000109097824 */ /* 0x000fe200078e020b */
[----:B-1----:R-:W-:Y:S01]  /*1540*/  ISETP.NE.U32.AND P0, PT, R28, RZ, PT ;  /* 0x000000ff1c00720c */ /* 0x002fe20003f05070 */
[----:B------:R-:W-:-:S03]  /*1550*/  IMAD.MOV.U32 R11, RZ, RZ, -0x1 ;  /* 0xffffffffff0b7424 */ /* 0x000fc600078e00ff */
[----:B------:R-:W-:Y:S02]  /*1560*/  ISETP.NE.AND.EX P0, PT, R29, RZ, PT, P0 ;  /* 0x000000ff1d00720c */ /* 0x000fe40003f05300 */
[----:B------:R-:W1:Y:S01]  /*1570*/  LDC R27, c[0x0][0x600] ;  /* 0x00018000ff1b7b82 */ /* 0x000e620000000800 */
[-CC-:B0-----:R-:W-:Y:S02]  /*1580*/  SHF.R.U64 R25, R8, R12.reuse, R9.reuse ;  /* 0x0000000c08197219 */ /* 0x181fe40000001209 */
[----:B------:R-:W-:-:S05]  /*1590*/  SHF.R.U32.HI R8, RZ, R12, R9 ;  /* 0x0000000cff087219 */ /* 0x000fca0000011609 */
[----:B------:R-:W0:Y:S01]  /*15a0*/  LDC R22, c[0x0][0x648] ;  /* 0x00019200ff167b82 */ /* 0x000e220000000800 */
[-CC-:B--2---:R-:W-:Y:S02]  /*15b0*/  SHF.R.U64 R34, R25, R13.reuse, R8.reuse ;  /* 0x0000000d19227219 */ /* 0x184fe40000001208 */
[----:B------:R-:W-:-:S05]  /*15c0*/  SHF.R.U32.HI R9, RZ, R13, R8 ;  /* 0x0000000dff097219 */ /* 0x000fca0000011608 */
[----:B------:R-:W2:Y:S01]  /*15d0*/  LDC R26, c[0x0][0x638] ;  /* 0x00018e00ff1a7b82 */ /* 0x000ea20000000800 */
[-C--:B---3--:R-:W-:Y:S02]  /*15e0*/  SHF.L.U32 R8, R11, R18.reuse, RZ ;  /* 0x000000120b087219 */ /* 0x088fe400000006ff */
[--C-:B------:R-:W-:Y:S02]  /*15f0*/  SHF.R.U64 R36, R34, R18, R9.reuse ;  /* 0x0000001222247219 */ /* 0x100fe40000001209 */
[----:B------:R-:W-:Y:S02]  /*1600*/  LOP3.LUT R15, RZ, R8, RZ, 0x33, !PT ;  /* 0x00000008ff0f7212 */ /* 0x000fe400078e33ff */
[----:B------:R-:W-:Y:S01]  /*1610*/  SHF.R.U32.HI R9, RZ, R18, R9 ;  /* 0x00000012ff097219 */ /* 0x000fe20000011609 */
[----:B------:R-:W3:Y:S01]  /*1620*/  LDC R30, c[0x0][0x610] ;  /* 0x00018400ff1e7b82 */ /* 0x000ee20000000800 */
[----:B------:R-:W-:Y:S01]  /*1630*/  IMAD.MOV.U32 R8, RZ, RZ, R36 ;  /* 0x000000ffff087224 */ /* 0x000fe200078e0024 */
[----:B------:R-:W-:Y:S06]  /*1640*/  @!P0 BRA `(.L_x_15) ;  /* 0x0000000000288947 */ /* 0x000fec0003800000 */
[----:B------:R-:W4:Y:S02]  /*1650*/  LDC R13, c[0x0][0x64c] ;  /* 0x00019300ff0d7b82 */ /* 0x000f240000000800 */
[----:B----4-:R-:W-:-:S05]  /*1660*/  IADD3 R13, P0, R36, R13, RZ ;  /* 0x0000000d240d7210 */ /* 0x010fca0007f1e0ff */
        /* <DEDUP_REMOVED lines=8> */
.L_x_15:
[----:B0-----:R-:W-:Y:S01]  /*16f0*/  SHF.R.U64 R9, R8, R22, R9 ;  /* 0x0000001608097219 */ /* 0x001fe20000001209 */
[----:B-1----:R-:W-:Y:S01]  /*1700*/  VIADD R10, R27, 0xffffffff ;  /* 0xffffffff1b0a7836 */ /* 0x002fe20000000000 */
[----:B------:R-:W-:Y:S01]  /*1710*/  SHF.L.U32 R7, R31, R18, RZ ;  /* 0x000000121f077219 */ /* 0x000fe200000006ff */
[----:B------:R-:W-:Y:S01]  /*1720*/  @P1 IMAD R20, R21, R24, R6 ;  /* 0x0000001815141224 */ /* 0x000fe200078e0206 */
[----:B------:R-:W-:Y:S01]  /*1730*/  LOP3.LUT R8, R34, R15, RZ, 0xc0, !PT ;  /* 0x0000000f22087212 */ /* 0x000fe200078ec0ff */
[----:B------:R-:W-:Y:S01]  /*1740*/  IMAD.MOV R11, RZ, RZ, -R9 ;  /* 0x000000ffff0b7224 */ /* 0x000fe200078e0a09 */
[----:B------:R-:W-:Y:S01]  /*1750*/  LOP3.LUT R10, R25, R10, RZ, 0xc0, !PT ;  /* 0x0000000a190a7212 */ /* 0x000fe200078ec0ff */
[----:B------:R-:W-:Y:S02]  /*1760*/  IMAD.MOV.U32 R18, RZ, RZ, R32 ;  /* 0x000000ffff127224 */ /* 0x000fe400078e0020 */
[----:B------:R-:W-:Y:S02]  /*1770*/  IMAD R7, R7, R9, R8 ;  /* 0x0000000907077224 */ /* 0x000fe400078e0208 */
[----:B--2---:R-:W-:-:S02]  /*1780*/  IMAD R6, R11, R26, R36 ;  /* 0x0000001a0b067224 */ /* 0x004fc400078e0224 */
[----:B---3--:R-:W-:Y:S02]  /*1790*/  IMAD R22, R7, R30, R20 ;  /* 0x0000001e07167224 */ /* 0x008fe400078e0214 */
[----:B------:R-:W-:Y:S02]  /*17a0*/  IMAD R7, R6, R27, R10 ;  /* 0x0000001b06077224 */ /* 0x000fe400078e020a */
[----:B------:R-:W-:-:S03]  /*17b0*/  IMAD.MOV.U32 R8, RZ, RZ, 0x1 ;  /* 0x00000001ff087424 */ /* 0x000fc600078e00ff */
[----:B------:R-:W-:Y:S02]  /*17c0*/  SEL R19, R7, R22, !P1 ;  /* 0x0000001607137207 */ /* 0x000fe40004800000 */
[----:B------:R-:W-:-:S07]  /*17d0*/  SEL R22, R22, R7, !P1 ;  /* 0x0000000716167207 */ /* 0x000fce0004800000 */
.L_x_13:
[----:B------:R-:W-:Y:S05]  /*17e0*/  @!P2 BRA `(.L_x_16) ;  /* 0x00000000000ca947 */ /* 0x000fea0003800000 */
[----:B------:R-:W-:Y:S01]  /*17f0*/  UCGABAR_WAIT ;  /* 0x0000000000007dc7 */ /* 0x000fe20008000000 */
[----:B------:R-:W-:Y:S01]  /*1800*/  CCTL.IVALL ;  /* 0x00000000ff00798f */ /* 0x000fe20002000000 */
[----:B------:R-:W-:Y:S05]  /*1810*/  BRA `(.L_x_17) ;  /* 0x0000000000047947 */ /* 0x000fea0003800000 */
.L_x_16:
[----:B------:R-:W-:Y:S06]  /*1820*/  BAR.SYNC.DEFER_BLOCKING 0x0 ;  /* 0x0000000000007b1d */ /* 0x000fec0000010000 */
.L_x_17:
[----:B------:R-:W-:Y:S05]  /*1830*/  @!P4 BRA `(.L_x_18) ;  /* 0x000000440080c947 */ /* 0x000fea0003800000 */
[----:B------:R-:W-:-:S13]  /*1840*/  ISETP.GT.U32.AND P0, PT, R33, 0x1, PT ;  /* 0x000000012100780c */ /* 0x000fda0003f04070 */
[----:B------:R-:W-:Y:S05]  /*1850*/  @P0 EXIT ;  /* 0x000000000000094d */ /* 0x000fea0003800000 */
.L_x_19:
[----:B------:R-:W-:-:S08]  /*1860*/  NOP ;  /* 0x0000000000007918 */ /* 0x000fd00000000000 */
[----:B------:R-:W1:Y:S02]  /*1870*/  USETMAXREG.TRY_ALLOC.CTAPOOL UP0, 0xe8 ;  /* 0x000000e8000079c8 */ /* 0x000e640008000600 */
[----:B-1----:R-:W-:-:S13]  /*1880*/  PLOP3.LUT P0, PT, PT, PT, UP0, 0x80, 0x0 ;  /* 0x000000000000781c */ /* 0x002fda0003f0f008 */
[----:B------:R-:W-:Y:S05]  /*1890*/  @!P0 BRA `(.L_x_19) ;  /* 0xfffffffc00f08947 */ /* 0x000fea000383ffff */
[----:B------:R-:W-:-:S13]  /*18a0*/  LOP3.LUT P0, RZ, R8, 0xff, RZ, 0xc0, !PT ;  /* 0x000000ff08ff7812 */ /* 0x000fda000780c0ff */
[----:B------:R-:W-:Y:S05]  /*18b0*/  @!P0 EXIT ;  /* 0x000000000000894d */ /* 0x000fea0003800000 */
[----:B------:R-:W2:Y:S01]  /*18c0*/  LDL.64 R10, [R1] ;  /* 0x00000000010a7983 */ /* 0x000ea20000100a00 */
[----:B------:R-:W1:Y:S01]  /*18d0*/  S2UR UR4, SR_CgaCtaId ;  /* 0x00000000000479c3 */ /* 0x000e620000008800 */
[CC--:B------:R-:W-:Y:S01]  /*18e0*/  LEA.HI R5, R3.reuse, R4.reuse, RZ, 0x2 ;  /* 0x0000000403057211 */ /* 0x0c0fe200078f10ff */
[----:B------:R-:W-:Y:S01]  /*18f0*/  UMOV UR41, 0x400 ;  /* 0x0000040000297882 */ /* 0x000fe20000000000 */
[----:B------:R-:W-:Y:S01]  /*1900*/  LEA.HI R3, R3, R4, RZ, 0x5 ;  /* 0x0000000403037211 */ /* 0x000fe200078f28ff */
[----:B------:R-:W-:Y:S01]  /*1910*/  UISETP.LT.AND UP0, UPT, UR40, 0x1, UPT ;  /* 0x000000012800788c */ /* 0x000fe2000bf01270 */
[--C-:B------:R-:W-:Y:S01]  /*1920*/  SHF.R.S32.HI R92, RZ, 0x2, R5.reuse ;  /* 0x00000002ff5c7819 */ /* 0x100fe20000011405 */
[----:B------:R-:W-:Y:S01]  /*1930*/  UIADD3 UR5, UR43, -0x1, URZ ;  /* 0xffffffff2b057890 */ /* 0x000fe2000fffe03f */
[----:B------:R-:W-:Y:S01]  /*1940*/  SHF.R.S32.HI R7, RZ, 0x1f, R5 ;  /* 0x0000001fff077819 */ /* 0x000fe20000011405 */
[----:B------:R-:W3:Y:S01]  /*1950*/  LDC R96, c[0x0][0x658] ;  /* 0x00019600ff607b82 */ /* 0x000ee20000000800 */
[----:B------:R-:W-:Y:S01]  /*1960*/  SHF.R.S32.HI R3, RZ, 0x5, R3 ;  /* 0x00000005ff037819 */ /* 0x000fe20000011403 */
[----:B------:R-:W-:Y:S01]  /*1970*/  USEL UR42, UR40, 0x1, UP0 ;  /* 0x00000001282a7887 */ /* 0x000fe20008000000 */
[----:B------:R-:W-:Y:S01]  /*1980*/  LEA.HI R7, R7, R92, RZ, 0x3 ;  /* 0x0000005c07077211 */ /* 0x000fe200078f18ff */
[----:B------:R-:W-:Y:S01]  /*1990*/  UISETP.NE.AND UP0, UPT, UR5, URZ, UPT ;  /* 0x0000003f0500728c */ /* 0x000fe2000bf05270 */
[----:B------:R-:W-:Y:S01]  /*19a0*/  LOP3.LUT R5, R5, 0xfffffffc, RZ, 0xc0, !PT ;  /* 0xfffffffc05057812 */ /* 0x000fe200078ec0ff */
[----:B------:R-:W-:Y:S01]  /*19b0*/  ULDC UR8, c[0x0][0x284] ;  /* 0x0000a10000087ab9 */ /* 0x000fe20000000800 */
[----:B------:R-:W-:Y:S01]  /*19c0*/  LOP3.LUT R7, R7, 0xfffffff8, RZ, 0xc0, !PT ;  /* 0xfffffff807077812 */ /* 0x000fe200078ec0ff */
[----:B------:R-:W4:Y:S01]  /*19d0*/  LDC R6, c[0x0][0x288] ;  /* 0x0000a200ff067b82 */ /* 0x000f220000000800 */
[----:B------:R-:W-:Y:S01]  /*19e0*/  USEL UR7, URZ, 0x1, UP0 ;  /* 0x000000013f077887 */ /* 0x000fe20008000000 */
[----:B------:R-:W-:Y:S01]  /*19f0*/  IMAD.IADD R5, R4, 0x1, -R5 ;  /* 0x0000000104057824 */ /* 0x000fe200078e0a05 */
[----:B------:R-:W-:Y:S01]  /*1a00*/  USHF.L.U32 UR48, UR40, 0x1, URZ ;  /* 0x0000000128307899 */ /* 0x000fe2000800063f */
[----:B------:R-:W-:Y:S01]  /*1a10*/  IMAD.IADD R92, R92, 0x1, -R7 ;  /* 0x000000015c5c7824 */ /* 0x000fe200078e0a07 */
[----:B------:R-:W-:Y:S01]  /*1a20*/  UIADD3 UR42, -UR42, UR40, URZ ;  /* 0x000000282a2a7290 */ /* 0x000fe2000fffe13f */
[----:B------:R-:W-:Y:S01]  /*1a30*/  IMAD.MOV.U32 R7, RZ, RZ, 0x1 ;  /* 0x00000001ff077424 */ /* 0x000fe200078e00ff */
[----:B-1----:R-:W-:-:S02]  /*1a40*/  ULEA UR41, UR4, UR41, 0x18 ;  /* 0x0000002904297291 */ /* 0x002fc4000f8ec03f */
[--C-:B------:R-:W-:Y:S01]  /*1a50*/  SHF.R.S32.HI R93, RZ, 0x1f, R92.reuse ;  /* 0x0000001fff5d7819 */ /* 0x100fe2000001145c */
[--C-:B------:R-:W-:Y:S01]  /*1a60*/  IMAD R100, R3, -0x10, -R92.reuse ;  /* 0xfffffff003647824 */ /* 0x100fe200078e0a5c */
[----:B------:R-:W-:Y:S01]  /*1a70*/  USHF.L.U32 UR4, UR5, 0x3, URZ ;  /* 0x0000000305047899 */ /* 0x000fe2000800063f */
[----:B------:R-:W-:Y:S01]  /*1a80*/  IMAD.SHL.U32 R94, R5, 0x2, RZ ;  /* 0x00000002055e7824 */ /* 0x000fe200078e00ff */
[----:B------:R-:W-:Y:S01]  /*1a90*/  UIADD3 UR5, UR41, 0x380, URZ ;  /* 0x0000038029057890 */ /* 0x000fe2000fffe03f */
[----:B------:R-:W-:Y:S01]  /*1aa0*/  IMAD.WIDE R92, R3, 0x10, R92 ;  /* 0x00000010035c7825 */ /* 0x000fe200078e025c */
[----:B------:R-:W-:Y:S02]  /*1ab0*/  UIADD3 UR6, UR41, 0x12b80, URZ ;  /* 0x00012b8029067890 */ /* 0x000fe4000fffe03f */
[----:B------:R-:W-:Y:S01]  /*1ac0*/  USHF.R.U32.HI UR5, URZ, 0x4, UR5 ;  /* 0x000000043f057899 */ /* 0x000fe20008011605 */
[----:B------:R-:W-:Y:S01]  /*1ad0*/  IMAD.MOV.U32 R3, RZ, RZ, -0x1 ;  /* 0xffffffffff037424 */ /* 0x000fe200078e00ff */
[----:B------:R-:W-:Y:S01]  /*1ae0*/  USHF.R.U32.HI UR6, URZ, 0x4, UR6 ;  /* 0x000000043f067899 */ /* 0x000fe20008011606 */
[----:B------:R-:W-:Y:S01]  /*1af0*/  IMAD.U32 R102, RZ, RZ, UR7 ;  /* 0x00000007ff667e24 */ /* 0x000fe2000f8e00ff */
[----:B------:R-:W-:Y:S01]  /*1b00*/  UIADD3 UR47, UR41, 0x260, URZ ;  /* 0x00000260292f7890 */ /* 0x000fe2000fffe03f */
[----:B------:R-:W-:Y:S01]  /*1b10*/  SHF.R.S32.HI R95, RZ, 0x1f, R94 ;  /* 0x0000001fff5f7819 */ /* 0x000fe2000001145e */
[----:B------:R-:W-:Y:S01]  /*1b20*/  ULOP3.LUT UR4, UR4, 0x8, URZ, 0xc0, !UPT ;  /* 0x0000000804047892 */ /* 0x000fe2000f8ec03f */
[-C--:B---3--:R-:W-:Y:S01]  /*1b30*/  SHF.L.U32 R3, R3, R96.reuse, RZ ;  /* 0x0000006003037219 */ /* 0x088fe200000006ff */
[----:B------:R-:W-:Y:S01]  /*1b40*/  ULOP3.LUT UR5, UR5, 0x3fff, URZ, 0xc0, !UPT ;  /* 0x00003fff05057892 */ /* 0x000fe2000f8ec03f */
[----:B------:R-:W-:Y:S01]  /*1b50*/  SHF.L.U32 R96, R7, R96, RZ ;  /* 0x0000006007607219 */ /* 0x000fe200000006ff */
[----:B------:R-:W-:Y:S01]  /*1b60*/  ULOP3.LUT UR6, UR6, 0x3fff, URZ, 0xc0, !UPT ;  /* 0x00003fff06067892 */ /* 0x000fe2000f8ec03f */
[----:B----4-:R-:W-:Y:S01]  /*1b70*/  IMAD R97, R5, -0x2, R6 ;  /* 0xfffffffe05617824 */ /* 0x010fe200078e0206 */
[----:B------:R-:W-:Y:S01]  /*1b80*/  LOP3.LUT R99, RZ, R3, RZ, 0x33, !PT ;  /* 0x00000003ff637212 */ /* 0x000fe200078e33ff */
[----:B------:R-:W-:Y:S01]  /*1b90*/  VIADD R100, R100, UR8 ;  /* 0x0000000864647c36 */ /* 0x000fe20008000000 */
[----:B------:R-:W-:-:S02]  /*1ba0*/  ULEA UR43, UR43, UR47, 0x3 ;  /* 0x0000002f2b2b7291 */ /* 0x000fc4000f8e183f */
[----:B------:R-:W-:Y:S02]  /*1bb0*/  ULOP3.LUT UR49, UR4, 0x8, URZ, 0x3c, !UPT ;  /* 0x0000000804317892 */ /* 0x000fe4000f8e3c3f */
[----:B------:R-:W-:Y:S02]  /*1bc0*/  ULOP3.LUT UR44, UR4, 0x18, URZ, 0x3c, !UPT ;  /* 0x00000018042c7892 */ /* 0x000fe4000f8e3c3f */
[----:B------:R-:W-:Y:S02]  /*1bd0*/  ULOP3.LUT UR45, UR5, 0x10000, URZ, 0xfc, !UPT ;  /* 0x00010000052d7892 */ /* 0x000fe4000f8efc3f */
[----:B------:R-:W-:Y:S01]  /*1be0*/  ULOP3.LUT UR46, UR6, 0x10000, URZ, 0xfc, !UPT ;  /* 0x00010000062e7892 */ /* 0x000fe2000f8efc3f */
[----:B--2---:R-:W-:-:S11]  /*1bf0*/  SHF.L.U64.HI R98, R10, 0x1, R0 ;  /* 0x000000010a627819 */ /* 0x004fd60000010200 */
.L_x_173:
[----:B------:R-:W-:-:S04]  /*1c00*/  SHF.L.U32 R0, R102, 0x1f, RZ ;  /* 0x0000001f66007819 */ /* 0x000fc800000006ff */
[----:B-1----:R-:W1:Y:S02]  /*1c10*/  SYNCS.PHASECHK.TRANS64.TRYWAIT P0, [UR43+-0x8], R0 ;  /* 0xfffff800ff0075a7 */ /* 0x002e64000800016b */
[----:B-1--4-:R-:W-:Y:S05]  /*1c20*/  @!P0 BRA `(.L_x_20) ;  /* 0x0000006400708947 */ /* 0x012fea0003800000 */
.L_x_228:
[----:B------:R-:W-:Y:S02]  /*1c30*/  ULDC UR4, c[0x0][0x28c] ;  /* 0x0000a30000047ab9 */ /* 0x000fe40000000800 */
[----:B------:R-:W-:-:S13]  /*1c40*/  ISETP.LT.AND P0, PT, RZ, UR4, PT ;  /* 0x00000004ff007c0c */ /* 0x000fda000bf01270 */
[----:B------:R-:W-:Y:S05]  /*1c50*/  @P0 BRA `(.L_x_21) ;  /* 0x0000000000400947 */ /* 0x000fea0003800000 */
[----:B-1----:R-:W-:Y:S01]  /*1c60*/  MOV R0, 0x0 ;  /* 0x0000000000007802 */ /* 0x002fe20000000f00 */
[----:B------:R-:W-:Y:S01]  /*1c70*/  ULDC.64 UR4, c[0x4][0x68] ;  /* 0x01001a0000047ab9 */ /* 0x000fe20000000a00 */
[----:B------:R-:W-:Y:S01]  /*1c80*/  ULDC.64 UR6, c[0x4][0x8] ;  /* 0x0100020000067ab9 */ /* 0x000fe20000000a00 */
[----:B------:R-:W-:Y:S01]  /*1c90*/  IMAD.U32 R4, RZ, RZ, UR4 ;  /* 0x00000004ff047e24 */ /* 0x000fe2000f8e00ff */
[----:B------:R1:W2:Y:S01]  /*1ca0*/  LDC.64 R14, c[0x4][R0] ;  /* 0x01000000000e7b82 */ /* 0x0002a20000000a00 */
[----:B------:R-:W-:Y:S01]  /*1cb0*/  IMAD.U32 R5, RZ, RZ, UR5 ;  /* 0x00000005ff057e24 */ /* 0x000fe2000f8e00ff */
[----:B------:R-:W-:Y:S01]  /*1cc0*/  ULDC.64 UR4, c[0x4][0x70] ;  /* 0x01001c0000047ab9 */ /* 0x000fe20000000a00 */
[----:B------:R-:W-:Y:S02]  /*1cd0*/  IMAD.U32 R10, RZ, RZ, UR6 ;  /* 0x00000006ff0a7e24 */ /* 0x000fe4000f8e00ff */
[----:B------:R-:W-:Y:S02]  /*1ce0*/  IMAD.U32 R6, RZ, RZ, UR4 ;  /* 0x00000004ff067e24 */ /* 0x000fe4000f8e00ff */
[----:B------:R-:W-:-:S02]  /*1cf0*/  IMAD.U32 R7, RZ, RZ, UR5 ;  /* 0x00000005ff077e24 */ /* 0x000fc4000f8e00ff */
[----:B------:R-:W-:Y:S02]  /*1d00*/  IMAD.U32 R11, RZ, RZ, UR7 ;  /* 0x00000007ff0b7e24 */ /* 0x000fe4000f8e00ff */
[----:B------:R-:W-:Y:S02]  /*1d10*/  IMAD.MOV.U32 R8, RZ, RZ, 0x1e1 ;  /* 0x000001e1ff087424 */ /* 0x000fe400078e00ff */
[----:B0-----:R-:W-:Y:S02]  /*1d20*/  IMAD.MOV.U32 R12, RZ, RZ, 0x1 ;  /* 0x00000001ff0c7424 */ /* 0x001fe400078e00ff */
[----:B-1----:R-:W-:-:S07]  /*1d30*/  IMAD.MOV.U32 R13, RZ, RZ, RZ ;  /* 0x000000ffff0d7224 */ /* 0x002fce00078e00ff */
[----:B------:R-:W-:-:S07]  /*1d40*/  LEPC R20, `(.L_x_21) ;  /* 0x000000001014794e */ /* 0x000fce0000000000 */
[----:B--2--5:R-:W-:Y:S05]  /*1d50*/  CALL.ABS.NOINC R14 ;  /* 0x000000000e007343 */ /* 0x024fea0003c00000 */
.L_x_21:
[----:B-1----:R-:W-:-:S04]  /*1d60*/  LOP3.LUT R0, R23, 0x1, RZ, 0xfc, !PT ;  /* 0x0000000117007812 */ /* 0x002fc800078efcff */
[----:B------:R-:W-:-:S13]  /*1d70*/  ISETP.NE.AND P0, PT, R0, 0x3, PT ;  /* 0x000000030000780c */ /* 0x000fda0003f05270 */
[----:B------:R-:W-:Y:S05]  /*1d80*/  @!P0 BRA `(.L_x_22) ;  /* 0x0000000000048947 */ /* 0x000fea0003800000 */
[----:B------:R-:W-:Y:S01]  /*1d90*/  BPT.TRAP 0x1 ;  /* 0x000000040000795c */ /* 0x000fe20000300000 */
.L_x_22:
[----:B------:R-:W-:Y:S02]  /*1da0*/  IMAD.U32 R3, RZ, RZ, UR39 ;  /* 0x00000027ff037e24 */ /* 0x000fe4000f8e00ff */
[----:B------:R-:W-:-:S03]  /*1db0*/  IMAD.U32 R0, RZ, RZ, UR38 ;  /* 0x00000026ff007e24 */ /* 0x000fc6000f8e00ff */
[----:B------:R-:W-:Y:S02]  /*1dc0*/  LEA R3, R3, UR41, 0x3 ;  /* 0x0000002903037c11 */ /* 0x000fe4000f8e18ff */
[----:B------:R-:W-:-:S04]  /*1dd0*/  SHF.L.U32 R0, R0, 0x1f, RZ ;  /* 0x0000001f00007819 */ /* 0x000fc800000006ff */
[----:B------:R1:W2:Y:S01]  /*1de0*/  SYNCS.PHASECHK.TRANS64.TRYWAIT P1, [R3+URZ], R0 ;  /* 0x00000000030075a7 */ /* 0x0002a2000802017f */
[----:B------:R-:W-:Y:S05]  /*1df0*/  @!P0 BRA `(.L_x_23) ;  /* 0x0000000000048947 */ /* 0x000fea0003800000 */
[----:B------:R-:W-:Y:S01]  /*1e00*/  BPT.TRAP 0x1 ;  /* 0x000000040000795c */ /* 0x000fe20000300000 */
.L_x_23:
[----:B--2---:R-:W-:Y:S05]  /*1e10*/  @P1 BRA `(.L_x_24) ;  /* 0x0000000000081947 */ /* 0x004fea0003800000 */
[----:B------:R-:W2:Y:S02]  /*1e20*/  SYNCS.PHASECHK.TRANS64.TRYWAIT P1, [R3+URZ], R0 ;  /* 0x00000000030075a7 */ /* 0x000ea4000802017f */
[----:B--2---:R-:W-:Y:S05]  /*1e30*/  @!P1 BRA `(.L_x_25) ;  /* 0x0000006400049947 */ /* 0x004fea0003800000 */
.L_x_24:
[----:B------:R-:W-:Y:S05]  /*1e40*/  WARPSYNC.ALL ;  /* 0x0000000000007948 */ /* 0x000fea0003800000 */
[----:B------:R-:W-:Y:S01]  /*1e50*/  ULEA UR4, UR39, UR45, 0x7 ;  /* 0x0000002d27047291 */ /* 0x000fe2000f8e383f */
[----:B------:R-:W-:Y:S01]  /*1e60*/  WARPGROUP.ARRIVE ;  /* 0x00000000000079c5 */ /* 0x000fe20000000000 */
[----:B------:R-:W-:Y:S01]  /*1e70*/  ULEA UR6, UR39, UR46, 0x8 ;  /* 0x0000002e27067291 */ /* 0x000fe2000f8e403f */
[----:B-12---:R-:W-:Y:S01]  /*1e80*/  IMAD.U32 R0, RZ, RZ, UR42 ;  /* 0x0000002aff007e24 */ /* 0x006fe2000f8e00ff */
[----:B------:R-:W-:Y:S01]  /*1e90*/  UMOV UR5, 0xc0000010 ;  /* 0xc000001000057882 */ /* 0x000fe20000000000 */
[----:B------:R-:W-:-:S03]  /*1ea0*/  UMOV UR7, 0xc0000010 ;  /* 0xc000001000077882 */ /* 0x000fc60000000000 */
[----:B------:R-:W-:-:S03]  /*1eb0*/  ISETP.GE.AND P1, PT, R0, 0x1, PT ;  /* 0x000000010000780c */ /* 0x000fc60003f26270 */
[----:B------:R-:W-:Y:S03]  /*1ec0*/  IGMMA.64x128x32.S8.S8 R24, gdesc[UR4], RZ, !UPT, gsb0 ;  /* 0x03600000041879f1 */ /* 0x000fe6000c0410ff */
[----:B------:R-:W-:-:S07]  /*1ed0*/  WARPGROUP.DEPBAR.LE gsb0, 0x0 ;  /* 0x00008000000079c5 */ /* 0x000fce0000010000 */
[----:B------:R-:W-:Y:S05]  /*1ee0*/  @!P1 BRA `(.L_x_26) ;  /* 0x0000000000b89947 */ /* 0x000fea0003800000 */
[----:B------:R-:W-:Y:S01]  /*1ef0*/  UIADD3 UR4, UR39, 0x1, URZ ;  /* 0x0000000127047890 */ /* 0x000fe2000fffe03f */
[----:B------:R-:W-:Y:S02]  /*1f00*/  IMAD.U32 R0, RZ, RZ, UR42 ;  /* 0x0000002aff007e24 */ /* 0x000fe4000f8e00ff */
[----:B------:R-:W-:Y:S01]  /*1f10*/  IMAD.U32 R3, RZ, RZ, UR39 ;  /* 0x00000027ff037e24 */ /* 0x000fe2000f8e00ff */
[----:B------:R-:W-:-:S04]  /*1f20*/  UISETP.NE.AND UP0, UPT, UR4, 0x25, UPT ;  /* 0x000000250400788c */ /* 0x000fc8000bf05270 */
[----:B------:R-:W-:Y:S02]  /*1f30*/  USEL UR5, URZ, 0x1, UP0 ;  /* 0x000000013f057887 */ /* 0x000fe40008000000 */
[----:B------:R-:W-:Y:S02]  /*1f40*/  USEL UR8, UR4, URZ, UP0 ;  /* 0x0000003f04087287 */ /* 0x000fe40008000000 */
[----:B------:R-:W-:-:S06]  /*1f50*/  ULOP3.LUT UR5, UR38, UR5, URZ, 0x3c, !UPT ;  /* 0x0000000526057292 */ /* 0x000fcc000f8e3c3f */
[----:B------:R-:W-:-:S07]  /*1f60*/  IMAD.U32 R6, RZ, RZ, UR5 ;  /* 0x00000005ff067e24 */ /* 0x000fce000f8e00ff */
.L_x_33:
[----:B------:R-:W-:Y:S05]  /*1f70*/  @!P0 BRA `(.L_x_27) ;  /* 0x0000000000048947 */ /* 0x000fea0003800000 */
[----:B------:R-:W-:Y:S01]  /*1f80*/  BPT.TRAP 0x1 ;  /* 0x000000040000795c */ /* 0x000fe20000300000 */
.L_x_27:
[----:B------:R-:W-:Y:S01]  /*1f90*/  ULEA UR4, UR8, UR41, 0x3 ;  /* 0x0000002908047291 */ /* 0x000fe2000f8e183f */
[----:B------:R-:W-:-:S08]  /*1fa0*/  SHF.L.U32 R4, R6, 0x1f, RZ ;  /* 0x0000001f06047819 */ /* 0x000fd000000006ff */
[----:B------:R1:W2:Y:S01]  /*1fb0*/  SYNCS.PHASECHK.TRANS64.TRYWAIT P1, [UR4], R4 ;  /* 0x00000004ff0075a7 */ /* 0x0002a20008020144 */
[----:B------:R-:W-:Y:S05]  /*1fc0*/  @!P0 BRA `(.L_x_28) ;  /* 0x0000000000048947 */ /* 0x000fea0003800000 */
[----:B------:R-:W-:Y:S01]  /*1fd0*/  BPT.TRAP 0x1 ;  /* 0x000000040000795c */ /* 0x000fe20000300000 */
.L_x_28:
[----:B--2---:R-:W-:Y:S05]  /*1fe0*/  @P1 BRA `(.L_x_29) ;  /* 0x0000000000081947 */ /* 0x004fea0003800000 */
[----:B------:R-:W2:Y:S02]  /*1ff0*/  SYNCS.PHASECHK.TRANS64.TRYWAIT P1, [UR4], R4 ;  /* 0x00000004ff0075a7 */ /* 0x000ea40008020144 */
[----:B--2---:R-:W-:Y:S05]  /*2000*/  @!P1 BRA `(.L_x_30) ;  /* 0x0000006000a49947 */ /* 0x004fea0003800000 */
.L_x_29:
[----:B------:R-:W-:Y:S01]  /*2010*/  ULEA UR4, UR8, UR45, 0x7 ;  /* 0x0000002d08047291 */ /* 0x000fe2000f8e383f */
[----:B------:R-:W-:Y:S01]  /*2020*/  WARPGROUP.ARRIVE ;  /* 0x00000000000079c5 */ /* 0x000fe20000000000 */
[----:B------:R-:W-:Y:S01]  /*2030*/  ULEA UR6, UR8, UR46, 0x8 ;  /* 0x0000002e08067291 */ /* 0x000fe2000f8e403f */
[----:B------:R-:W-:Y:S01]  /*2040*/  UMOV UR5, 0xc0000010 ;  /* 0xc000001000057882 */ /* 0x000fe20000000000 */
[----:B------:R-:W-:-:S07]  /*2050*/  UMOV UR7, 0xc0000010 ;  /* 0xc000001000077882 */ /* 0x000fce0000000000 */
[----:B------:R-:W-:Y:S03]  /*2060*/  IGMMA.64x128x32.S8.S8 R24, gdesc[UR4], R24, gsb0 ;  /* 0x03600000041879f1 */ /* 0x000fe60008041018 */
[----:B------:R-:W-:Y:S02]  /*2070*/  WARPGROUP.DEPBAR.LE gsb0, 0x0 ;  /* 0x00008000000079c5 */ /* 0x000fe40000010000 */
[----:B------:R-:W-:Y:S05]  /*2080*/  @!P0 BRA `(.L_x_31) ;  /* 0x0000000000048947 */ /* 0x000fea0003800000 */
[----:B------:R-:W-:Y:S01]  /*2090*/  BPT.TRAP 0x1 ;  /* 0x000000040000795c */ /* 0x000fe20000300000 */
.L_x_31:
[----:B------:R-:W-:-:S13]  /*20a0*/  ISETP.NE.AND P1, PT, R89, RZ, PT ;  /* 0x000000ff5900720c */ /* 0x000fda0003f25270 */
[----:B-12---:R-:W-:-:S05]  /*20b0*/  @P1 LEA R4, R3, UR41, 0x3 ;  /* 0x0000002903041c11 */ /* 0x006fca000f8e18ff */
[----:B------:R-:W-:-:S05]  /*20c0*/  @P1 VIADD R5, R4, 0x128 ;  /* 0x0000012804051836 */ /* 0x000fca0000000000 */
[----:B------:R-:W-:-:S04]  /*20d0*/  @P1 PRMT R5, R88, 0x654, R5 ;  /* 0x0000065458051816 */ /* 0x000fc80000000005 */
[----:B------:R1:W-:Y:S01]  /*20e0*/  @P1 SYNCS.ARRIVE.TRANS64.RED.A1T0 RZ, [R5+URZ], RZ ;  /* 0x000000ff05ff19a7 */ /* 0x0003e2000810043f */
[----:B------:R-:W-:-:S13]  /*20f0*/  ISETP.GT.U32.AND P1, PT, R23, 0x1, PT ;  /* 0x000000011700780c */ /* 0x000fda0003f24070 */
[----:B-1----:R-:W-:Y:S05]  /*2100*/  @P1 BRA `(.L_x_32) ;  /* 0x0000000000041947 */ /* 0x002fea0003800000 */
[----:B------:R-:W-:Y:S01]  /*2110*/  BPT.TRAP 0x1 ;  /* 0x000000040000795c */ /* 0x000fe20000300000 */
.L_x_32:
[----:B------:R-:W-:Y:S01]  /*2120*/  UIADD3 UR8, UR8, 0x1, URZ ;  /* 0x0000000108087890 */ /* 0x000fe2000fffe03f */
[C---:B------:R-:W-:Y:S01]  /*2130*/  ISETP.GT.AND P2, PT, R0.reuse, 0x1, PT ;  /* 0x000000010000780c */ /* 0x040fe20003f44270 */
[----:B------:R-:W-:Y:S02]  /*2140*/  VIADD R3, R3, 0x1 ;  /* 0x0000000103037836 */ /* 0x000fe40000000000 */
[----:B------:R-:W-:Y:S01]  /*2150*/  UISETP.NE.AND UP0, UPT, UR8, 0x25, UPT ;  /* 0x000000250800788c */ /* 0x000fe2000bf05270 */
[----:B------:R-:W-:Y:S02]  /*2160*/  VIADD R0, R0, 0xffffffff ;  /* 0xffffffff00007836 */ /* 0x000fe40000000000 */
[C---:B------:R-:W-:Y:S01]  /*2170*/  ISETP.NE.AND P1, PT, R3.reuse, 0x25, PT ;  /* 0x000000250300780c */ /* 0x040fe20003f25270 */
[----:B------:R-:W-:Y:S02]  /*2180*/  USEL UR4, URZ, 0x1, UP0 ;  /* 0x000000013f047887 */ /* 0x000fe40008000000 */
[----:B------:R-:W-:Y:S01]  /*2190*/  USEL UR8, UR8, URZ, UP0 ;  /* 0x0000003f08087287 */ /* 0x000fe20008000000 */
[----:B------:R-:W-:-:S03]  /*21a0*/  SEL R3, R3, RZ, P1 ;  /* 0x000000ff03037207 */ /* 0x000fc60000800000 */
[----:B------:R-:W-:Y:S01]  /*21b0*/  LOP3.LUT R6, R6, UR4, RZ, 0x3c, !PT ;  /* 0x0000000406067c12 */ /* 0x000fe2000f8e3cff */
[----:B------:R-:W-:Y:S07]  /*21c0*/  @P2 BRA `(.L_x_33) ;  /* 0xfffffffc00682947 */ /* 0x000fee000383ffff */
.L_x_26:
[----:B------:R-:W1:Y:S01]  /*21d0*/  LDC R0, c[0x0][0x28c] ;  /* 0x0000a300ff007b82 */ /* 0x000e620000000800 */
[----:B------:R-:W-:-:S04]  /*21e0*/  IMAD.U32 R3, RZ, RZ, UR49 ;  /* 0x00000031ff037e24 */ /* 0x000fc8000f8e00ff */
[----:B------:R2:W-:Y:S01]  /*21f0*/  SYNCS.ARRIVE.TRANS64.A1T0 RZ, [R3+UR47], RZ ;  /* 0x000000ff03ff79a7 */ /* 0x0005e2000810002f */
[----:B-1----:R-:W-:-:S13]  /*2200*/  ISETP.GE.AND P1, PT, R0, 0x1, PT ;  /* 0x000000010000780c */ /* 0x002fda0003f26270 */
[----:B--2---:R-:W-:Y:S05]  /*2210*/  @!P1 BRA `(.L_x_34) ;  /* 0x0000000000509947 */ /* 0x004fea0003800000 */
[----:B------:R-:W-:Y:S05]  /*2220*/  @!P0 BRA `(.L_x_35) ;  /* 0x0000000000048947 */ /* 0x000fea0003800000 */
[----:B------:R-:W-:Y:S01]  /*2230*/  BPT.TRAP 0x1 ;  /* 0x000000040000795c */ /* 0x000fe20000300000 */
.L_x_35:
[----:B------:R-:W-:Y:S01]  /*2240*/  ISETP.NE.AND P0, PT, R89, RZ, PT ;  /* 0x000000ff5900720c */ /* 0x000fe20003f05270 */
[----:B------:R-:W-:Y:S01]  /*2250*/  BSSY B0, `(.L_x_36) ;  /* 0x000000e000007945 */ /* 0x000fe20003800000 */
[----:B------:R-:W-:-:S11]  /*2260*/  ISETP.GT.U32.AND P1, PT, R23, 0x1, PT ;  /* 0x000000011700780c */ /* 0x000fd60003f24070 */
[----:B------:R-:W-:Y:S05]  /*2270*/  @!P0 BRA `(.L_x_37) ;  /* 0x00000000002c8947 */ /* 0x000fea0003800000 */
[----:B------:R-:W-:-:S04]  /*2280*/  UIADD3 UR6, UR39, UR42, URZ ;  /* 0x0000002a27067290 */ /* 0x000fc8000fffe03f */
[----:B------:R-:W-:-:S04]  /*2290*/  UIMAD.WIDE.U32 UR4, UR6, -0x45306eb3, URZ ;  /* 0xbacf914d060478a5 */ /* 0x000fc8000f8e003f */
[----:B------:R-:W-:-:S04]  /*22a0*/  UIADD3 UR4, UR6, -UR5, URZ ;  /* 0x8000000506047290 */ /* 0x000fc8000fffe03f */
[----:B------:R-:W-:-:S04]  /*22b0*/  ULEA.HI UR4, UR4, UR5, URZ, 0x1f ;  /* 0x0000000504047291 */ /* 0x000fc8000f8ff83f */
[----:B------:R-:W-:-:S04]  /*22c0*/  USHF.R.U32.HI UR4, URZ, 0x5, UR4 ;  /* 0x000000053f047899 */ /* 0x000fc80008011604 */
[----:B------:R-:W-:-:S04]  /*22d0*/  UIMAD UR4, UR4, -0x25, UR6 ;  /* 0xffffffdb040478a4 */ /* 0x000fc8000f8e0206 */
[----:B------:R-:W-:-:S04]  /*22e0*/  ULEA UR4, UR4, UR41, 0x3 ;  /* 0x0000002904047291 */ /* 0x000fc8000f8e183f */
[----:B------:R-:W-:-:S06]  /*22f0*/  UIADD3 UR4, UR4, 0x128, URZ ;  /* 0x0000012804047890 */ /* 0x000fcc000fffe03f */
[----:B------:R-:W-:-:S05]  /*2300*/  IMAD.U32 R3, RZ, RZ, UR4 ;  /* 0x00000004ff037e24 */ /* 0x000fca000f8e00ff */
[----:B------:R-:W-:-:S04]  /*2310*/  PRMT R0, R88, 0x654, R3 ;  /* 0x0000065458007816 */ /* 0x000fc80000000003 */
[----:B------:R1:W-:Y:S03]  /*2320*/  SYNCS.ARRIVE.TRANS64.RED.A1T0 RZ, [R0+URZ], RZ ;  /* 0x000000ff00ff79a7 */ /* 0x0003e6000810043f */
.L_x_37:
[----:B------:R-:W-:Y:S05]  /*2330*/  BSYNC B0 ;  /* 0x0000000000007941 */ /* 0x000fea0003800000 */
.L_x_36:
[----:B------:R-:W-:Y:S05]  /*2340*/  @P1 BRA `(.L_x_34) ;  /* 0x0000000000041947 */ /* 0x000fea0003800000 */
[----:B------:R-:W-:Y:S01]  /*2350*/  BPT.TRAP 0x1 ;  /* 0x000000040000795c */ /* 0x000fe20000300000 */
.L_x_34:
[----:B-1----:R-:W-:Y:S01]  /*2360*/  SHF.L.U32 R0, R102, 0x1f, RZ ;  /* 0x0000001f66007819 */ /* 0x002fe200000006ff */
[----:B------:R-:W-:Y:S01]  /*2370*/  UIADD3 UR39, UR39, UR48, URZ ;  /* 0x0000003027277290 */ /* 0x000fe2000fffe03f */
[----:B0-----:R-:W-:Y:S01]  /*2380*/  IMAD.SHL.U32 R13, R19, 0x80, RZ ;  /* 0x00000080130d7824 */ /* 0x001fe200078e00ff */
[----:B------:R-:W-:Y:S01]  /*2390*/  UISETP.GE.U32.AND UP1, UPT, UR48, 0x25, UPT ;  /* 0x000000253000788c */ /* 0x000fe2000bf26070 */
[----:B------:R-:W0:Y:S01]  /*23a0*/  SYNCS.PHASECHK.TRANS64.TRYWAIT P0, [UR43+0x8], R0 ;  /* 0x00000800ff0075a7 */ /* 0x000e22000800016b */
[----:B------:R-:W-:Y:S01]  /*23b0*/  UISETP.GT.U32.AND UP0, UPT, UR39, 0x24, UPT ;  /* 0x000000242700788c */ /* 0x000fe2000bf04070 */
[----:B------:R-:W-:Y:S01]  /*23c0*/  SHF.R.S32.HI R11, RZ, 0x1f, R18 ;  /* 0x0000001fff0b7819 */ /* 0x000fe20000011412 */
[----:B------:R-:W-:Y:S02]  /*23d0*/  UIMAD.WIDE.U32 UR4, UR39, -0x45306eb3, URZ ;  /* 0xbacf914d270478a5 */ /* 0x000fe4000f8e003f */
[----:B------:R-:W-:Y:S02]  /*23e0*/  UISETP.LT.U32.AND UP0, UPT, UR48, 0x25, UP0 ;  /* 0x000000253000788c */ /* 0x000fe40008701070 */
[----:B------:R-:W-:-:S02]  /*23f0*/  UIADD3 UR4, UR39, -UR5, URZ ;  /* 0x8000000527047290 */ /* 0x000fc4000fffe03f */
[----:B------:R-:W-:Y:S02]  /*2400*/  USEL UR6, URZ, 0x1, !UP0 ;  /* 0x000000013f067887 */ /* 0x000fe4000c000000 */
[----:B------:R-:W-:Y:S02]  /*2410*/  ULEA.HI UR4, UR4, UR5, URZ, 0x1f ;  /* 0x0000000504047291 */ /* 0x000fe4000f8ff83f */
[----:B------:R-:W-:Y:S02]  /*2420*/  ULOP3.LUT UR38, UR38, UR6, URZ, 0x3c, !UPT ;  /* 0x0000000626267292 */ /* 0x000fe4000f8e3c3f */
[----:B------:R-:W-:-:S04]  /*2430*/  USHF.R.U32.HI UR4, URZ, 0x5, UR4 ;  /* 0x000000053f047899 */ /* 0x000fc80008011604 */
[----:B------:R-:W-:Y:S02]  /*2440*/  @UP1 ULOP3.LUT UR38, UR38, 0x1, UR4, 0x78, !UPT ;  /* 0x0000000126261892 */ /* 0x000fe4000f8e7804 */
[----:B------:R-:W-:Y:S01]  /*2450*/  UIMAD UR39, UR4, -0x25, UR39 ;  /* 0xffffffdb042778a4 */ /* 0x000fe2000f8e0227 */
[----:B0-----:R-:W-:Y:S11]  /*2460*/  @!P0 BRA `(.L_x_38) ;  /* 0x0000005c00a48947 */ /* 0x001ff60003800000 */
.L_x_229:
[----:B0-----:R-:W-:Y:S01]  /*2470*/  IMAD.SHL.U32 R3, R22, 0x40, RZ ;  /* 0x0000004016037824 */ /* 0x001fe200078e00ff */
[----:B------:R-:W-:Y:S01]  /*2480*/  ULDC UR6, c[0x0][0x284] ;  /* 0x0000a10000067ab9 */ /* 0x000fe20000000800 */
[----:B------:R-:W-:Y:S01]  /*2490*/  ULDC.64 UR4, c[0x0][0x5d0] ;  /* 0x0001740000047ab9 */ /* 0x000fe20000000a00 */
[----:B------:R-:W-:Y:S01]  /*24a0*/  SHF.R.S32.HI R10, RZ, 0x1f, R13 ;  /* 0x0000001fff0a7819 */ /* 0x000fe2000001140d */
[----:B------:R-:W-:Y:S01]  /*24b0*/  IMAD R7, R11, UR4, RZ ;  /* 0x000000040b077c24 */ /* 0x000fe2000f8e02ff */
[----:B------:R-:W-:Y:S01]  /*24c0*/  ISETP.GE.AND P0, PT, R3, UR6, PT ;  /* 0x0000000603007c0c */ /* 0x000fe2000bf06270 */
[C---:B------:R-:W-:Y:S01]  /*24d0*/  IMAD.WIDE.U32 R4, R18.reuse, UR4, R94 ;  /* 0x0000000412047c25 */ /* 0x040fe2000f8e005e */
[----:B------:R-:W-:Y:S02]  /*24e0*/  ULDC UR4, c[0x0][0x288] ;  /* 0x0000a20000047ab9 */ /* 0x000fe40000000800 */
[C---:B------:R-:W-:Y:S01]  /*24f0*/  ISETP.GE.OR P0, PT, R13.reuse, UR4, P0 ;  /* 0x000000040d007c0c */ /* 0x040fe20008706670 */
[----:B------:R-:W-:Y:S01]  /*2500*/  IMAD R7, R18, UR5, R7 ;  /* 0x0000000512077c24 */ /* 0x000fe2000f8e0207 */
[----:B------:R-:W-:-:S04]  /*2510*/  IADD3 R4, P1, R13, R4, RZ ;  /* 0x000000040d047210 */ /* 0x000fc80007f3e0ff */
[----:B------:R-:W-:-:S07]  /*2520*/  IADD3.X R5, R10, R5, R7, P1, !PT ;  /* 0x000000050a057210 */ /* 0x000fce0000ffe407 */
[----:B------:R-:W-:Y:S05]  /*2530*/  @P0 BRA `(.L_x_39) ;  /* 0x0000003000ac0947 */ /* 0x000fea0003800000 */
[----:B------:R-:W0:Y:S01]  /*2540*/  LDC.64 R8, c[0x0][0x5c8] ;  /* 0x00017200ff087b82 */ /* 0x000e220000000a00 */
[----:B------:R-:W-:Y:S01]  /*2550*/  IMAD.WIDE R14, R22, 0x40, R92 ;  /* 0x00000040160e7825 */ /* 0x000fe200078e025c */
[----:B------:R-:W-:Y:S01]  /*2560*/  ULDC.64 UR4, c[0x0][0x5c0] ;  /* 0x0001700000047ab9 */ /* 0x000fe20000000a00 */
[----:B------:R-:W-:Y:S02]  /*2570*/  BSSY B0, `(.L_x_39) ;  /* 0x0000327000007945 */ /* 0x000fe40003800000 */
[----:B------:R-:W-:Y:S02]  /*2580*/  IMAD.IADD R20, R100, 0x1, -R3 ;  /* 0x0000000164147824 */ /* 0x000fe400078e0a03 */
[----:B------:R-:W-:Y:S02]  /*2590*/  IMAD.IADD R19, R97, 0x1, -R13 ;  /* 0x0000000161137824 */ /* 0x000fe400078e0a0d */
[-C--:B0-----:R-:W-:Y:S02]  /*25a0*/  IMAD R0, R15, R8.reuse, RZ ;  /* 0x000000080f007224 */ /* 0x081fe400078e02ff */
[----:B------:R-:W-:-:S04]  /*25b0*/  IMAD.WIDE.U32 R4, R14, R8, R4 ;  /* 0x000000080e047225 */ /* 0x000fc800078e0004 */
[----:B------:R-:W-:Y:S01]  /*25c0*/  IMAD R7, R14, R9, R0 ;  /* 0x000000090e077224 */ /* 0x000fe200078e0200 */
[----:B------:R-:W-:-:S03]  /*25d0*/  IADD3 R4, P0, R4, UR4, RZ ;  /* 0x0000000404047c10 */ /* 0x000fc6000ff1e0ff */
[----:B------:R-:W-:Y:S01]  /*25e0*/  IMAD.IADD R7, R5, 0x1, R7 ;  /* 0x0000000105077824 */ /* 0x000fe200078e0207 */
[----:B------:R-:W-:-:S04]  /*25f0*/  LEA R6, P1, R8, R4, 0x3 ;  /* 0x0000000408067211 */ /* 0x000fc800078218ff */
[----:B------:R-:W-:Y:S02]  /*2600*/  IADD3.X R5, R7, UR5, RZ, P0, !PT ;  /* 0x0000000507057c10 */ /* 0x000fe400087fe4ff */
[----:B-----5:R-:W-:Y:S02]  /*2610*/  ISETP.NE.AND P0, PT, R91, RZ, PT ;  /* 0x000000ff5b00720c */ /* 0x020fe40003f05270 */
[----:B------:R-:W-:-:S11]  /*2620*/  LEA.HI.X R7, R8, R5, R9, 0x3, P1 ;  /* 0x0000000508077211 */ /* 0x000fd600008f1c09 */
[----:B------:R-:W-:Y:S05]  /*2630*/  @!P0 BRA `(.L_x_40) ;  /* 0x0000002400608947 */ /* 0x000fea0003800000 */
[----:B------:R-:W0:Y:S01]  /*2640*/  LDC.64 R104, c[0x0][0x5b0] ;  /* 0x00016c00ff687b82 */ /* 0x000e220000000a00 */
[----:B------:R-:W-:Y:S01]  /*2650*/  ULDC.64 UR4, c[0x0][0x5b8] ;  /* 0x00016e0000047ab9 */ /* 0x000fe20000000a00 */
[----:B------:R-:W-:Y:S01]  /*2660*/  ISETP.GE.AND P1, PT, R20, 0x1, PT ;  /* 0x000000011400780c */ /* 0x000fe20003f26270 */
[C---:B------:R-:W-:Y:S01]  /*2670*/  IMAD.WIDE.U32 R8, R18.reuse, UR4, R94 ;  /* 0x0000000412087c25 */ /* 0x040fe2000f8e005e */
[----:B------:R-:W-:Y:S02]  /*2680*/  BSSY B1, `(.L_x_41) ;  /* 0x000000e000017945 */ /* 0x000fe40003800000 */
[----:B------:R-:W-:Y:S01]  /*2690*/  ISETP.LT.OR P5, PT, R19, 0x1, !P1 ;  /* 0x000000011300780c */ /* 0x000fe20004fa1670 */
[----:B------:R-:W-:Y:S01]  /*26a0*/  IMAD R3, R11, UR4, RZ ;  /* 0x000000040b037c24 */ /* 0x000fe2000f8e02ff */
[----:B------:R-:W1:Y:S01]  /*26b0*/  LDC.64 R106, c[0x0][0x5a8] ;  /* 0x00016a00ff6a7b82 */ /* 0x000e620000000a00 */
[----:B------:R-:W-:Y:S02]  /*26c0*/  IADD3 R12, P0, R13, R8, RZ ;  /* 0x000000080d0c7210 */ /* 0x000fe40007f1e0ff */
[----:B------:R-:W-:-:S05]  /*26d0*/  IMAD R3, R18, UR5, R3 ;  /* 0x0000000512037c24 */ /* 0x000fca000f8e0203 */
[----:B------:R-:W-:Y:S01]  /*26e0*/  IADD3.X R13, R10, R9, R3, P0, !PT ;  /* 0x000000090a0d7210 */ /* 0x000fe200007fe403 */
[-C--:B0-----:R-:W-:Y:S02]  /*26f0*/  IMAD R0, R15, R104.reuse, RZ ;  /* 0x000000680f007224 */ /* 0x081fe400078e02ff */
[----:B------:R-:W-:-:S04]  /*2700*/  IMAD.WIDE.U32 R8, R14, R104, R12 ;  /* 0x000000680e087225 */ /* 0x000fc800078e000c */
[----:B------:R-:W-:Y:S01]  /*2710*/  IMAD R21, R14, R105, R0 ;  /* 0x000000690e157224 */ /* 0x000fe200078e0200 */
[----:B-1----:R-:W-:-:S04]  /*2720*/  IADD3 R8, P0, R8, R106, RZ ;  /* 0x0000006a08087210 */ /* 0x002fc80007f1e0ff */
[----:B------:R-:W-:Y:S01]  /*2730*/  IADD3.X R9, R107, R9, R21, P0, !PT ;  /* 0x000000096b097210 */ /* 0x000fe200007fe415 */
[----:B------:R-:W-:Y:S08]  /*2740*/  @P5 BRA `(.L_x_42) ;  /* 0x0000000000045947 */ /* 0x000ff00003800000 */
[----:B------:R0:W5:Y:S02]  /*2750*/  LDG.E.U8 R101, desc[UR36][R8.64] ;  /* 0x0000002408657981 */ /* 0x000164000c1e1100 */
.L_x_42:
[----:B------:R-:W-:Y:S05]  /*2760*/  BSYNC B1 ;  /* 0x0000000000017941 */ /* 0x000fea0003800000 */
.L_x_41:
[----:B-----5:R-:W-:Y:S01]  /*2770*/  LOP3.LUT R0, R101, 0xffff, RZ, 0xc0, !PT ;  /* 0x0000ffff65007812 */ /* 0x020fe200078ec0ff */
[----:B------:R-:W-:Y:S01]  /*2780*/  IMAD.SHL.U32 R10, R104, 0x8, RZ ;  /* 0x00000008680a7824 */ /* 0x000fe200078e00ff */
[----:B------:R-:W-:Y:S01]  /*2790*/  ISETP.LT.OR P2, PT, R19, 0x2, !P1 ;  /* 0x000000021300780c */ /* 0x000fe20004f41670 */
[----:B------:R-:W-:Y:S01]  /*27a0*/  BSSY B1, `(.L_x_43) ;  /* 0x000000e000017945 */ /* 0x000fe20003800000 */
[----:B------:R-:W-:Y:S02]  /*27b0*/  PRMT R0, R0, 0x8880, RZ ;  /* 0x0000888000007816 */ /* 0x000fe400000000ff */
[----:B------:R-:W-:Y:S02]  /*27c0*/  SHF.L.U64.HI R11, R104, 0x3, R105 ;  /* 0x00000003680b7819 */ /* 0x000fe40000010269 */
[----:B------:R-:W-:Y:S01]  /*27d0*/  ISETP.GE.AND P0, PT, R20, 0x9, PT ;  /* 0x000000091400780c */ /* 0x000fe20003f06270 */
[----:B------:R-:W-:Y:S02]  /*27e0*/  IMAD R3, R0, R91, RZ ;  /* 0x0000005b00037224 */ /* 0x000fe400078e02ff */
[----:B------:R-:W-:-:S04]  /*27f0*/  IMAD.WIDE.U32 R10, R14, R104, R10 ;  /* 0x000000680e0a7225 */ /* 0x000fc800078e000a */
[----:B------:R-:W-:Y:S01]  /*2800*/  @!P5 IMAD R15, R24, R90, R3 ;  /* 0x0000005a180fd224 */ /* 0x000fe200078e0203 */
[----:B------:R-:W-:Y:S01]  /*2810*/  IADD3 R10, P3, P4, R12, R106, R10 ;  /* 0x0000006a0c0a7210 */ /* 0x000fe20007c7e00a */
[----:B------:R-:W-:-:S03]  /*2820*/  IMAD.IADD R14, R21, 0x1, R11 ;  /* 0x00000001150e7824 */ /* 0x000fc600078e020b */
[----:B------:R1:W-:Y:S01]  /*2830*/  @!P5 STG.E.U8 desc[UR36][R4.64], R15 ;  /* 0x0000000f0400d986 */ /* 0x0003e2000c101124 */
[----:B------:R-:W-:Y:S08]  /*2840*/  @P2 BRA `(.L_x_44) ;  /* 0x00000000000c2947 */ /* 0x000ff00003800000 */
[----:B------:R-:W2:Y:S02]  /*2850*/  LDG.E.U8 R101, desc[UR36][R8.64+0x1] ;  /* 0x0000012408657981 */ /* 0x000ea4000c1e1100 */
[----:B--2---:R-:W-:-:S05]  /*2860*/  PRMT R0, R101, 0x8880, RZ ;  /* 0x0000888065007816 */ /* 0x004fca00000000ff */
[----:B------:R-:W-:-:S07]  /*2870*/  IMAD R3, R0, R91, RZ ;  /* 0x0000005b00037224 */ /* 0x000fce00078e02ff */
.L_x_44:
[----:B------:R-:W-:Y:S05]  /*2880*/  BSYNC B1 ;  /* 0x0000000000017941 */ /* 0x000fea0003800000 */
.L_x_43:
[----:B------:R-:W-:Y:S01]  /*2890*/  ISETP.LT.OR P5, PT, R19, 0x1, !P0 ;  /* 0x000000011300780c */ /* 0x000fe200047a1670 */
[----:B------:R-:W-:Y:S01]  /*28a0*/  @!P2 IMAD R25, R25, R90, R3 ;  /* 0x0000005a1919a224 */ /* 0x000fe200078e0203 */
[----:B------:R-:W-:Y:S01]  /*28b0*/  BSSY B1, `(.L_x_45) ;  /* 0x000000a000017945 */ /* 0x000fe20003800000 */
[----:B------:R-:W-:Y:S02]  /*28c0*/  IADD3.X R11, R13, R107, R14, P3, P4 ;  /* 0x0000006b0d0b7210 */ /* 0x000fe40001fe840e */
[C---:B------:R-:W-:Y:S01]  /*28d0*/  ISETP.LT.OR P3, PT, R19.reuse, 0x2, !P0 ;  /* 0x000000021300780c */ /* 0x040fe20004761670 */
[----:B------:R2:W-:Y:S01]  /*28e0*/  @!P2 STG.E.U8 desc[UR36][R4.64+0x1], R25 ;  /* 0x000001190400a986 */ /* 0x0005e2000c101124 */
[C---:B------:R-:W-:Y:S02]  /*28f0*/  ISETP.LT.OR P4, PT, R19.reuse, 0x9, !P1 ;  /* 0x000000091300780c */ /* 0x040fe40004f81670 */
[----:B------:R-:W-:-:S04]  /*2900*/  ISETP.LT.OR P2, PT, R19, 0xa, !P1 ;  /* 0x0000000a1300780c */ /* 0x000fc80004f41670 */
[----:B------:R-:W-:Y:S09]  /*2910*/  @P5 BRA `(.L_x_46) ;  /* 0x00000000000c5947 */ /* 0x000ff20003800000 */
[----:B------:R-:W3:Y:S02]  /*2920*/  LDG.E.U8 R101, desc[UR36][R10.64] ;  /* 0x000000240a657981 */ /* 0x000ee4000c1e1100 */
[----:B---3--:R-:W-:-:S05]  /*2930*/  PRMT R0, R101, 0x8880, RZ ;  /* 0x0000888065007816 */ /* 0x008fca00000000ff */
[----:B------:R-:W-:-:S07]  /*2940*/  IMAD R3, R0, R91, RZ ;  /* 0x0000005b00037224 */ /* 0x000fce00078e02ff */
.L_x_46:
[----:B------:R-:W-:Y:S05]  /*2950*/  BSYNC B1 ;  /* 0x0000000000017941 */ /* 0x000fea0003800000 */
.L_x_45:
[----:B------:R-:W-:Y:S01]  /*2960*/  @!P5 IMAD R13, R26, R90, R3 ;  /* 0x0000005a1a0dd224 */ /* 0x000fe200078e0203 */
[----:B------:R-:W-:Y:S04]  /*2970*/  BSSY B1, `(.L_x_47) ;  /* 0x0000006000017945 */ /* 0x000fe80003800000 */
[----:B------:R3:W-:Y:S01]  /*2980*/  @!P5 STG.E.U8 desc[UR36][R6.64], R13 ;  /* 0x0000000d0600d986 */ /* 0x0007e2000c101124 */
[----:B------:R-:W-:Y:S05]  /*2990*/  @P3 BRA `(.L_x_48) ;  /* 0x00000000000c3947 */ /* 0x000fea0003800000 */
[----:B------:R-:W4:Y:S02]  /*29a0*/  LDG.E.U8 R101, desc[UR36][R10.64+0x1] ;  /* 0x000001240a657981 */ /* 0x000f24000c1e1100 */
[----:B----4-:R-:W-:-:S05]  /*29b0*/  PRMT R0, R101, 0x8880, RZ ;  /* 0x0000888065007816 */ /* 0x010fca00000000ff */
[----:B------:R-:W-:-:S07]  /*29c0*/  IMAD R3, R0, R91, RZ ;  /* 0x0000005b00037224 */ /* 0x000fce00078e02ff */
.L_x_48:
[----:B------:R-:W-:Y:S05]  /*29d0*/  BSYNC B1 ;  /* 0x0000000000017941 */ /* 0x000fea0003800000 */
.L_x_47:
[----:B------:R-:W-:Y:S01]  /*29e0*/  @!P3 IMAD R27, R27, R90, R3 ;  /* 0x0000005a1b1bb224 */ /* 0x000fe200078e0203 */
[----:B------:R-:W-:Y:S04]  /*29f0*/  BSSY B1, `(.L_x_49) ;  /* 0x0000006000017945 */ /* 0x000fe80003800000 */
[----:B------:R4:W-:Y:S01]  /*2a00*/  @!P3 STG.E.U8 desc[UR36][R6.64+0x1], R27 ;  /* 0x0000011b0600b986 */ /* 0x0009e2000c101124 */
[----:B------:R-:W-:Y:S05]  /*2a10*/  @P4 BRA `(.L_x_50) ;  /* 0x00000000000c4947 */ /* 0x000fea0003800000 */
[----:B------:R-:W5:Y:S02]  /*2a20*/  LDG.E.U8 R101, desc[UR36][R8.64+0x8] ;  /* 0x0000082408657981 */ /* 0x000f64000c1e1100 */
[----:B-----5:R-:W-:-:S05]  /*2a30*/  PRMT R0, R101, 0x8880, RZ ;  /* 0x0000888065007816 */ /* 0x020fca00000000ff */
[----:B------:R-:W-:-:S07]  /*2a40*/  IMAD R3, R0, R91, RZ ;  /* 0x0000005b00037224 */ /* 0x000fce00078e02ff */
.L_x_50:
[----:B------:R-:W-:Y:S05]  /*2a50*/  BSYNC B1 ;  /* 0x0000000000017941 */ /* 0x000fea0003800000 */
.L_x_49:
[----:B---3--:R-:W-:Y:S01]  /*2a60*/  @!P4 IMAD R13, R28, R90, R3 ;  /* 0x0000005a1c0dc224 */ /* 0x008fe200078e0203 */
[----:B------:R-:W-:Y:S04]  /*2a70*/  BSSY B1, `(.L_x_51) ;  /* 0x0000006000017945 */ /* 0x000fe80003800000 */
[----:B------:R3:W-:Y:S01]  /*2a80*/  @!P4 STG.E.U8 desc[UR36][R4.64+0x8], R13 ;  /* 0x0000080d0400c986 */ /* 0x0007e2000c101124 */
[----:B------:R-:W-:Y:S05]  /*2a90*/  @P2 BRA `(.L_x_52) ;  /* 0x00000000000c2947 */ /* 0x000fea0003800000 */
[----:B------:R-:W5:Y:S02]  /*2aa0*/  LDG.E.U8 R101, desc[UR36][R8.64+0x9] ;  /* 0x0000092408657981 */ /* 0x000f64000c1e1100 */
[----:B-----5:R-:W-:-:S05]  /*2ab0*/  PRMT R0, R101, 0x8880, RZ ;  /* 0x0000888065007816 */ /* 0x020fca00000000ff */
[----:B------:R-:W-:-:S07]  /*2ac0*/  IMAD R3, R0, R91, RZ ;  /* 0x0000005b00037224 */ /* 0x000fce00078e02ff */
.L_x_52:
[----:B------:R-:W-:Y:S05]  /*2ad0*/  BSYNC B1 ;  /* 0x0000000000017941 */ /* 0x000fea0003800000 */
.L_x_51:
[----:B------:R-:W-:Y:S01]  /*2ae0*/  ISETP.LT.OR P4, PT, R19, 0x9, !P0 ;  /* 0x000000091300780c */ /* 0x000fe20004781670 */
[----:B------:R-:W-:Y:S01]  /*2af0*/  @!P2 IMAD R29, R29, R90, R3 ;  /* 0x0000005a1d1da224 */ /* 0x000fe200078e0203 */
[----:B------:R-:W-:Y:S01]  /*2b00*/  BSSY B1, `(.L_x_53) ;  /* 0x0000009000017945 */ /* 0x000fe20003800000 */
[C---:B------:R-:W-:Y:S02]  /*2b10*/  ISETP.LT.OR P3, PT, R19.reuse, 0xa, !P0 ;  /* 0x0000000a1300780c */ /* 0x040fe40004761670 */
[C---:B------:R-:W-:Y:S01]  /*2b20*/  ISETP.LT.OR P5, PT, R19.reuse, 0x11, !P1 ;  /* 0x000000111300780c */ /* 0x040fe20004fa1670 */
[----:B------:R0:W-:Y:S01]  /*2b30*/  @!P2 STG.E.U8 desc[UR36][R4.64+0x9], R29 ;  /* 0x0000091d0400a986 */ /* 0x0001e2000c101124 */
[----:B------:R-:W-:-:S06]  /*2b40*/  ISETP.LT.OR P2, PT, R19, 0x12, !P1 ;  /* 0x000000121300780c */ /* 0x000fcc0004f41670 */
[----:B------:R-:W-:Y:S07]  /*2b50*/  @P4 BRA `(.L_x_54) ;  /* 0x00000000000c4947 */ /* 0x000fee0003800000 */
[----:B------:R-:W5:Y:S02]  /*2b60*/  LDG.E.U8 R101, desc[UR36][R10.64+0x8] ;  /* 0x000008240a657981 */ /* 0x000f64000c1e1100 */
[----:B-----5:R-:W-:-:S05]  /*2b70*/  PRMT R0, R101, 0x8880, RZ ;  /* 0x0000888065007816 */ /* 0x020fca00000000ff */
[----:B------:R-:W-:-:S07]  /*2b80*/  IMAD R3, R0, R91, RZ ;  /* 0x0000005b00037224 */ /* 0x000fce00078e02ff */
.L_x_54:
[----:B------:R-:W-:Y:S05]  /*2b90*/  BSYNC B1 ;  /* 0x0000000000017941 */ /* 0x000fea0003800000 */
.L_x_53:
[----:B---3--:R-:W-:Y:S01]  /*2ba0*/  @!P4 IMAD R13, R30, R90, R3 ;  /* 0x0000005a1e0dc224 */ /* 0x008fe200078e0203 */
[----:B------:R-:W-:Y:S04]  /*2bb0*/  BSSY B1, `(.L_x_55) ;  /* 0x0000006000017945 */ /* 0x000fe80003800000 */
[----:B------:R3:W-:Y:S01]  /*2bc0*/  @!P4 STG.E.U8 desc[UR36][R6.64+0x8], R13 ;  /* 0x0000080d0600c986 */ /* 0x0007e2000c101124 */
[----:B------:R-:W-:Y:S05]  /*2bd0*/  @P3 BRA `(.L_x_56) ;  /* 0x00000000000c3947 */ /* 0x000fea0003800000 */
[----:B------:R-:W5:Y:S02]  /*2be0*/  LDG.E.U8 R101, desc[UR36][R10.64+0x9] ;  /* 0x000009240a657981 */ /* 0x000f64000c1e1100 */
[----:B-----5:R-:W-:-:S05]  /*2bf0*/  PRMT R0, R101, 0x8880, RZ ;  /* 0x0000888065007816 */ /* 0x020fca00000000ff */
[----:B------:R-:W-:-:S07]  /*2c00*/  IMAD R3, R0, R91, RZ ;  /* 0x0000005b00037224 */ /* 0x000fce00078e02ff */
.L_x_56:
[----:B------:R-:W-:Y:S05]  /*2c10*/  BSYNC B1 ;  /* 0x0000000000017941 */ /* 0x000fea0003800000 */
.L_x_55:
[----:B------:R-:W-:Y:S01]  /*2c20*/  @!P3 IMAD R31, R31, R90, R3 ;  /* 0x0000005a1f1fb224 */ /* 0x000fe200078e0203 */
[----:B------:R-:W-:Y:S04]  /*2c30*/  BSSY B1, `(.L_x_57) ;  /* 0x0000006000017945 */ /* 0x000fe80003800000 */
[----:B------:R0:W-:Y:S01]  /*2c40*/  @!P3 STG.E.U8 desc[UR36][R6.64+0x9], R31 ;  /* 0x0000091f0600b986 */ /* 0x0001e2000c101124 */
[----:B------:R-:W-:Y:S05]  /*2c50*/  @P5 BRA `(.L_x_58) ;  /* 0x00000000000c5947 */ /* 0x000fea0003800000 */
[----:B------:R-:W5:Y:S02]  /*2c60*/  LDG.E.U8 R101, desc[UR36][R8.64+0x10] ;  /* 0x0000102408657981 */ /* 0x000f64000c1e1100 */
[----:B-----5:R-:W-:-:S05]  /*2c70*/  PRMT R0, R101, 0x8880, RZ ;  /* 0x0000888065007816 */ /* 0x020fca00000000ff */
[----:B------:R-:W-:-:S07]  /*2c80*/  IMAD R3, R0, R91, RZ ;  /* 0x0000005b00037224 */ /* 0x000fce00078e02ff */
.L_x_58:
[----:B------:R-:W-:Y:S05]  /*2c90*/  BSYNC B1 ;  /* 0x0000000000017941 */ /* 0x000fea0003800000 */
.L_x_57:
[----:B---3--:R-:W-:Y:S01]  /*2ca0*/  @!P5 IMAD R13, R32, R90, R3 ;  /* 0x0000005a200dd224 */ /* 0x008fe200078e0203 */
[----:B------:R-:W-:Y:S04]  /*2cb0*/  BSSY B1, `(.L_x_59) ;  /* 0x0000006000017945 */ /* 0x000fe80003800000 */
[----:B------:R3:W-:Y:S01]  /*2cc0*/  @!P5 STG.E.U8 desc[UR36][R4.64+0x10], R13 ;  /* 0x0000100d0400d986 */ /* 0x0007e2000c101124 */
[----:B------:R-:W-:Y:S05]  /*2cd0*/  @P2 BRA `(.L_x_60) ;  /* 0x00000000000c2947 */ /* 0x000fea0003800000 */
[----:B------:R-:W5:Y:S02]  /*2ce0*/  LDG.E.U8 R101, desc[UR36][R8.64+0x11] ;  /* 0x0000112408657981 */ /* 0x000f64000c1e1100 */
[----:B-----5:R-:W-:-:S05]  /*2cf0*/  PRMT R0, R101, 0x8880, RZ ;  /* 0x0000888065007816 */ /* 0x020fca00000000ff */
[----:B------:R-:W-:-:S07]  /*2d00*/  IMAD R3, R0, R91, RZ ;  /* 0x0000005b00037224 */ /* 0x000fce00078e02ff */
.L_x_60:
[----:B------:R-:W-:Y:S05]  /*2d10*/  BSYNC B1 ;  /* 0x0000000000017941 */ /* 0x000fea0003800000 */
.L_x_59:
        /* <DEDUP_REMOVED lines=11> */
.L_x_62:
[----:B------:R-:W-:Y:S05]  /*2dd0*/  BSYNC B1 ;  /* 0x0000000000017941 */ /* 0x000fea0003800000 */
.L_x_61:
[----:B---3--:R-:W-:Y:S01]  /*2de0*/  @!P4 IMAD R13, R34, R90, R3 ;  /* 0x0000005a220dc224 */ /* 0x008fe200078e0203 */
[----:B------:R-:W-:Y:S04]  /*2df0*/  BSSY B1, `(.L_x_63) ;  /* 0x0000006000017945 */ /* 0x000fe80003800000 */
[----:B------:R3:W-:Y:S01]  /*2e00*/  @!P4 STG.E.U8 desc[UR36][R6.64+0x10], R13 ;  /* 0x0000100d0600c986 */ /* 0x0007e2000c101124 */
[----:B------:R-:W-:Y:S05]  /*2e10*/  @P3 BRA `(.L_x_64) ;  /* 0x00000000000c3947 */ /* 0x000fea0003800000 */
[----:B------:R-:W5:Y:S02]  /*2e20*/  LDG.E.U8 R101, desc[UR36][R10.64+0x11] ;  /* 0x000011240a657981 */ /* 0x000f64000c1e1100 */
[----:B-----5:R-:W-:-:S05]  /*2e30*/  PRMT R0, R101, 0x8880, RZ ;  /* 0x0000888065007816 */ /* 0x020fca00000000ff */
[----:B------:R-:W-:-:S07]  /*2e40*/  IMAD R3, R0, R91, RZ ;  /* 0x0000005b00037224 */ /* 0x000fce00078e02ff */
.L_x_64:
[----:B------:R-:W-:Y:S05]  /*2e50*/  BSYNC B1 ;  /* 0x0000000000017941 */ /* 0x000fea0003800000 */
.L_x_63:
[----:B------:R-:W-:Y:S01]  /*2e60*/  @!P3 IMAD R35, R35, R90, R3 ;  /* 0x0000005a2323b224 */ /* 0x000fe200078e0203 */
[----:B------:R-:W-:Y:S04]  /*2e70*/  BSSY B1, `(.L_x_65) ;  /* 0x0000006000017945 */ /* 0x000fe80003800000 */
[----:B------:R0:W-:Y:S01]  /*2e80*/  @!P3 STG.E.U8 desc[UR36][R6.64+0x11], R35 ;  /* 0x000011230600b986 */ /* 0x0001e2000c101124 */
[----:B------:R-:W-:Y:S05]  /*2e90*/  @P5 BRA `(.L_x_66) ;  /* 0x00000000000c5947 */ /* 0x000fea0003800000 */
[----:B------:R-:W5:Y:S02]  /*2ea0*/  LDG.E.U8 R101, desc[UR36][R8.64+0x18] ;  /* 0x0000182408657981 */ /* 0x000f64000c1e1100 */
[----:B-----5:R-:W-:-:S05]  /*2eb0*/  PRMT R0, R101, 0x8880, RZ ;  /* 0x0000888065007816 */ /* 0x020fca00000000ff */
[----:B------:R-:W-:-:S07]  /*2ec0*/  IMAD R3, R0, R91, RZ ;  /* 0x0000005b00037224 */ /* 0x000fce00078e02ff */
.L_x_66:
[----:B------:R-:W-:Y:S05]  /*2ed0*/  BSYNC B1 ;  /* 0x0000000000017941 */ /* 0x000fea0003800000 */
.L_x_65:
[----:B---3--:R-:W-:Y:S01]  /*2ee0*/  @!P5 IMAD R13, R36, R90, R3 ;  /* 0x0000005a240dd224 */ /* 0x008fe200078e0203 */
[----:B------:R-:W-:Y:S04]  /*2ef0*/  BSSY B1, `(.L_x_67) ;  /* 0x0000006000017945 */ /* 0x000fe80003800000 */
[----:B------:R3:W-:Y:S01]  /*2f00*/  @!P5 STG.E.U8 desc[UR36][R4.64+0x18], R13 ;  /* 0x0000180d0400d986 */ /* 0x0007e2000c101124 */
[----:B------:R-:W-:Y:S05]  /*2f10*/  @P2 BRA `(.L_x_68) ;  /* 0x00000000000c2947 */ /* 0x000fea0003800000 */
[----:B------:R-:W5:Y:S02]  /*2f20*/  LDG.E.U8 R101, desc[UR36][R8.64+0x19] ;  /* 0x0000192408657981 */ /* 0x000f64000c1e1100 */
[----:B-----5:R-:W-:-:S05]  /*2f30*/  PRMT R0, R101, 0x8880, RZ ;  /* 0x0000888065007816 */ /* 0x020fca00000000ff */
[----:B------:R-:W-:-:S07]  /*2f40*/  IMAD R3, R0, R91, RZ ;  /* 0x0000005b00037224 */ /* 0x000fce00078e02ff */
.L_x_68:
[----:B------:R-:W-:Y:S05]  /*2f50*/  BSYNC B1 ;  /* 0x0000000000017941 */ /* 0x000fea0003800000 */
.L_x_67:
        /* <DEDUP_REMOVED lines=11> */
.L_x_70:
[----:B------:R-:W-:Y:S05]  /*3010*/  BSYNC B1 ;  /* 0x0000000000017941 */ /* 0x000fea0003800000 */
.L_x_69:
[----:B---3--:R-:W-:Y:S01]  /*3020*/  @!P4 IMAD R13, R38, R90, R3 ;  /* 0x0000005a260dc224 */ /* 0x008fe200078e0203 */
[----:B------:R-:W-:Y:S04]  /*3030*/  BSSY B1, `(.L_x_71) ;  /* 0x0000006000017945 */ /* 0x000fe80003800000 */
[----:B------:R3:W-:Y:S01]  /*3040*/  @!P4 STG.E.U8 desc[UR36][R6.64+0x18], R13 ;  /* 0x0000180d0600c986 */ /* 0x0007e2000c101124 */
[----:B------:R-:W-:Y:S05]  /*3050*/  @P3 BRA `(.L_x_72) ;  /* 0x00000000000c3947 */ /* 0x000fea0003800000 */
[----:B------:R-:W5:Y:S02]  /*3060*/  LDG.E.U8 R101, desc[UR36][R10.64+0x19] ;  /* 0x000019240a657981 */ /* 0x000f64000c1e1100 */
[----:B-----5:R-:W-:-:S05]  /*3070*/  PRMT R0, R101, 0x8880, RZ ;  /* 0x0000888065007816 */ /* 0x020fca00000000ff */
[----:B------:R-:W-:-:S07]  /*3080*/  IMAD R3, R0, R91, RZ ;  /* 0x0000005b00037224 */ /* 0x000fce00078e02ff */
.L_x_72:
[----:B------:R-:W-:Y:S05]  /*3090*/  BSYNC B1 ;  /* 0x0000000000017941 */ /* 0x000fea0003800000 */
.L_x_71:
[----:B------:R-:W-:Y:S01]  /*30a0*/  @!P3 IMAD R39, R39, R90, R3 ;  /* 0x0000005a2727b224 */ /* 0x000fe200078e0203 */
[----:B------:R-:W-:Y:S04]  /*30b0*/  BSSY B1, `(.L_x_73) ;  /* 0x0000006000017945 */ /* 0x000fe80003800000 */
[----:B------:R0:W-:Y:S01]  /*30c0*/  @!P3 STG.E.U8 desc[UR36][R6.64+0x19], R39 ;  /* 0x000019270600b986 */ /* 0x0001e2000c101124 */
[----:B------:R-:W-:Y:S05]  /*30d0*/  @P5 BRA `(.L_x_74) ;  /* 0x00000000000c5947 */ /* 0x000fea0003800000 */
[----:B------:R-:W5:Y:S02]  /*30e0*/  LDG.E.U8 R101, desc[UR36][R8.64+0x20] ;  /* 0x0000202408657981 */ /* 0x000f64000c1e1100 */
[----:B-----5:R-:W-:-:S05]  /*30f0*/  PRMT R0, R101, 0x8880, RZ ;  /* 0x0000888065007816 */ /* 0x020fca00000000ff */
[----:B------:R-:W-:-:S07]  /*3100*/  IMAD R3, R0, R91, RZ ;  /* 0x0000005b00037224 */ /* 0x000fce00078e02ff */
.L_x_74:
[----:B------:R-:W-:Y:S05]  /*3110*/  BSYNC B1 ;  /* 0x0000000000017941 */ /* 0x000fea0003800000 */
.L_x_73:
[----:B---3--:R-:W-:Y:S01]  /*3120*/  @!P5 IMAD R13, R40, R90, R3 ;  /* 0x0000005a280dd224 */ /* 0x008fe200078e0203 */
[----:B------:R-:W-:Y:S04]  /*3130*/  BSSY B1, `(.L_x_75) ;  /* 0x0000006000017945 */ /* 0x000fe80003800000 */
[----:B------:R3:W-:Y:S01]  /*3140*/  @!P5 STG.E.U8 desc[UR36][R4.64+0x20], R13 ;  /* 0x0000200d0400d986 */ /* 0x0007e2000c101124 */
[----:B------:R-:W-:Y:S05]  /*3150*/  @P2 BRA `(.L_x_76) ;  /* 0x00000000000c2947 */ /* 0x000fea0003800000 */
[----:B------:R-:W5:Y:S02]  /*3160*/  LDG.E.U8 R101, desc[UR36][R8.64+0x21] ;  /* 0x0000212408657981 */ /* 0x000f64000c1e1100 */
[----:B-----5:R-:W-:-:S05]  /*3170*/  PRMT R0, R101, 0x8880, RZ ;  /* 0x0000888065007816 */ /* 0x020fca00000000ff */
[----:B------:R-:W-:-:S07]  /*3180*/  IMAD R3, R0, R91, RZ ;  /* 0x0000005b00037224 */ /* 0x000fce00078e02ff */
.L_x_76:
[----:B------:R-:W-:Y:S05]  /*3190*/  BSYNC B1 ;  /* 0x0000000000017941 */ /* 0x000fea0003800000 */
.L_x_75:
        /* <DEDUP_REMOVED lines=11> */
.L_x_78:
[----:B------:R-:W-:Y:S05]  /*3250*/  BSYNC B1 ;  /* 0x0000000000017941 */ /* 0x000fea0003800000 */
.L_x_77:
[----:B---3--:R-:W-:Y:S01]  /*3260*/  @!P4 IMAD R13, R42, R90, R3 ;  /* 0x0000005a2a0dc224 */ /* 0x008fe200078e0203 */
[----:B------:R-:W-:Y:S04]  /*3270*/  BSSY B1, `(.L_x_79) ;  /* 0x0000006000017945 */ /* 0x000fe80003800000 */
[----:B------:R3:W-:Y:S01]  /*3280*/  @!P4 STG.E.U8 desc[UR36][R6.64+0x20], R13 ;  /* 0x0000200d0600c986 */ /* 0x0007e2000c101124 */
[----:B------:R-:W-:Y:S05]  /*3290*/  @P3 BRA `(.L_x_80) ;  /* 0x00000000000c3947 */ /* 0x000fea0003800000 */
[----:B------:R-:W5:Y:S02]  /*32a0*/  LDG.E.U8 R101, desc[UR36][R10.64+0x21] ;  /* 0x000021240a657981 */ /* 0x000f64000c1e1100 */
[----:B-----5:R-:W-:-:S05]  /*32b0*/  PRMT R0, R101, 0x8880, RZ ;  /* 0x0000888065007816 */ /* 0x020fca00000000ff */
[----:B------:R-:W-:-:S07]  /*32c0*/  IMAD R3, R0, R91, RZ ;  /* 0x0000005b00037224 */ /* 0x000fce00078e02ff */
.L_x_80:
[----:B------:R-:W-:Y:S05]  /*32d0*/  BSYNC B1 ;  /* 0x0000000000017941 */ /* 0x000fea0003800000 */
.L_x_79:
[----:B------:R-:W-:Y:S01]  /*32e0*/  @!P3 IMAD R43, R43, R90, R3 ;  /* 0x0000005a2b2bb224 */ /* 0x000fe200078e0203 */
[----:B------:R-:W-:Y:S04]  /*32f0*/  BSSY B1, `(.L_x_81) ;  /* 0x0000006000017945 */ /* 0x000fe80003800000 */
[----:B------:R0:W-:Y:S01]  /*3300*/  @!P3 STG.E.U8 desc[UR36][R6.64+0x21], R43 ;  /* 0x0000212b0600b986 */ /* 0x0001e2000c101124 */
[----:B------:R-:W-:Y:S05]  /*3310*/  @P5 BRA `(.L_x_82) ;  /* 0x00000000000c5947 */ /* 0x000fea0003800000 */
[----:B------:R-:W5:Y:S02]  /*3320*/  LDG.E.U8 R101, desc[UR36][R8.64+0x28] ;  /* 0x0000282408657981 */ /* 0x000f64000c1e1100 */
[----:B-----5:R-:W-:-:S05]  /*3330*/  PRMT R0, R101, 0x8880, RZ ;  /* 0x0000888065007816 */ /* 0x020fca00000000ff */
[----:B------:R-:W-:-:S07]  /*3340*/  IMAD R3, R0, R91, RZ ;  /* 0x0000005b00037224 */ /* 0x000fce00078e02ff */
.L_x_82:
[----:B------:R-:W-:Y:S05]  /*3350*/  BSYNC B1 ;  /* 0x0000000000017941 */ /* 0x000fea0003800000 */
.L_x_81:
[----:B---3--:R-:W-:Y:S01]  /*3360*/  @!P5 IMAD R13, R44, R90, R3 ;  /* 0x0000005a2c0dd224 */ /* 0x008fe200078e0203 */
[----:B------:R-:W-:Y:S04]  /*3370*/  BSSY B1, `(.L_x_83) ;  /* 0x0000006000017945 */ /* 0x000fe80003800000 */
[----:B------:R3:W-:Y:S01]  /*3380*/  @!P5 STG.E.U8 desc[UR36][R4.64+0x28], R13 ;  /* 0x0000280d0400d986 */ /* 0x0007e2000c101124 */
[----:B------:R-:W-:Y:S05]  /*3390*/  @P2 BRA `(.L_x_84) ;  /* 0x00000000000c2947 */ /* 0x000fea0003800000 */
[----:B------:R-:W5:Y:S02]  /*33a0*/  LDG.E.U8 R101, desc[UR36][R8.64+0x29] ;  /* 0x0000292408657981 */ /* 0x000f64000c1e1100 */
[----:B-----5:R-:W-:-:S05]  /*33b0*/  PRMT R0, R101, 0x8880, RZ ;  /* 0x0000888065007816 */ /* 0x020fca00000000ff */
[----:B------:R-:W-:-:S07]  /*33c0*/  IMAD R3, R0, R91, RZ ;  /* 0x0000005b00037224 */ /* 0x000fce00078e02ff */
.L_x_84:
[----:B------:R-:W-:Y:S05]  /*33d0*/  BSYNC B1 ;  /* 0x0000000000017941 */ /* 0x000fea0003800000 */
.L_x_83:
        /* <DEDUP_REMOVED lines=11> */
.L_x_86:
[----:B------:R-:W-:Y:S05]  /*3490*/  BSYNC B1 ;  /* 0x0000000000017941 */ /* 0x000fea0003800000 */
.L_x_85:
[----:B---3--:R-:W-:Y:S01]  /*34a0*/  @!P4 IMAD R13, R46, R90, R3 ;  /* 0x0000005a2e0dc224 */ /* 0x008fe200078e0203 */
[----:B------:R-:W-:Y:S04]  /*34b0*/  BSSY B1, `(.L_x_87) ;  /* 0x0000006000017945 */ /* 0x000fe80003800000 */
[----:B------:R3:W-:Y:S01]  /*34c0*/  @!P4 STG.E.U8 desc[UR36][R6.64+0x28], R13 ;  /* 0x0000280d0600c986 */ /* 0x0007e2000c101124 */
[----:B------:R-:W-:Y:S05]  /*34d0*/  @P3 BRA `(.L_x_88) ;  /* 0x00000000000c3947 */ /* 0x000fea0003800000 */
[----:B------:R-:W5:Y:S02]  /*34e0*/  LDG.E.U8 R101, desc[UR36][R10.64+0x29] ;  /* 0x000029240a657981 */ /* 0x000f64000c1e1100 */
[----:B-----5:R-:W-:-:S05]  /*34f0*/  PRMT R0, R101, 0x8880, RZ ;  /* 0x0000888065007816 */ /* 0x020fca00000000ff */
[----:B------:R-:W-:-:S07]  /*3500*/  IMAD R3, R0, R91, RZ ;  /* 0x0000005b00037224 */ /* 0x000fce00078e02ff */
.L_x_88:
[----:B------:R-:W-:Y:S05]  /*3510*/  BSYNC B1 ;  /* 0x0000000000017941 */ /* 0x000fea0003800000 */
.L_x_87:
[----:B------:R-:W-:Y:S01]  /*3520*/  @!P3 IMAD R47, R47, R90, R3 ;  /* 0x0000005a2f2fb224 */ /* 0x000fe200078e0203 */
[----:B------:R-:W-:Y:S04]  /*3530*/  BSSY B1, `(.L_x_89) ;  /* 0x0000006000017945 */ /* 0x000fe80003800000 */
[----:B------:R0:W-:Y:S01]  /*3540*/  @!P3 STG.E.U8 desc[UR36][R6.64+0x29], R47 ;  /* 0x0000292f0600b986 */ /* 0x0001e2000c101124 */
[----:B------:R-:W-:Y:S05]  /*3550*/  @P5 BRA `(.L_x_90) ;  /* 0x00000000000c5947 */ /* 0x000fea0003800000 */
[----:B------:R-:W5:Y:S02]  /*3560*/  LDG.E.U8 R101, desc[UR36][R8.64+0x30] ;  /* 0x0000302408657981 */ /* 0x000f64000c1e1100 */
[----:B-----5:R-:W-:-:S05]  /*3570*/  PRMT R0, R101, 0x8880, RZ ;  /* 0x0000888065007816 */ /* 0x020fca00000000ff */
[----:B------:R-:W-:-:S07]  /*3580*/  IMAD R3, R0, R91, RZ ;  /* 0x0000005b00037224 */ /* 0x000fce00078e02ff */
.L_x_90:
[----:B------:R-:W-:Y:S05]  /*3590*/  BSYNC B1 ;  /* 0x0000000000017941 */ /* 0x000fea0003800000 */
.L_x_89:
[----:B---3--:R-:W-:Y:S01]  /*35a0*/  @!P5 IMAD R13, R48, R90, R3 ;  /* 0x0000005a300dd224 */ /* 0x008fe200078e0203 */
[----:B------:R-:W-:Y:S04]  /*35b0*/  BSSY B1, `(.L_x_91) ;  /* 0x0000006000017945 */ /* 0x000fe80003800000 */
[----:B------:R3:W-:Y:S01]  /*35c0*/  @!P5 STG.E.U8 desc[UR36][R4.64+0x30], R13 ;  /* 0x0000300d0400d986 */ /* 0x0007e2000c101124 */
[----:B------:R-:W-:Y:S05]  /*35d0*/  @P2 BRA `(.L_x_92) ;  /* 0x00000000000c2947 */ /* 0x000fea0003800000 */
[----:B------:R-:W5:Y:S02]  /*35e0*/  LDG.E.U8 R101, desc[UR36][R8.64+0x31] ;  /* 0x0000312408657981 */ /* 0x000f64000c1e1100 */
[----:B-----5:R-:W-:-:S05]  /*35f0*/  PRMT R0, R101, 0x8880, RZ ;  /* 0x0000888065007816 */ /* 0x020fca00000000ff */
[----:B------:R-:W-:-:S07]  /*3600*/  IMAD R3, R0, R91, RZ ;  /* 0x0000005b00037224 */ /* 0x000fce00078e02ff */
.L_x_92:
[----:B------:R-:W-:Y:S05]  /*3610*/  BSYNC B1 ;  /* 0x0000000000017941 */ /* 0x000fea0003800000 */
.L_x_91:
        /* <DEDUP_REMOVED lines=11> */
.L_x_94:
[----:B------:R-:W-:Y:S05]  /*36d0*/  BSYNC B1 ;  /* 0x0000000000017941 */ /* 0x000fea0003800000 */
.L_x_93:
[----:B---3--:R-:W-:Y:S01]  /*36e0*/  @!P4 IMAD R13, R50, R90, R3 ;  /* 0x0000005a320dc224 */ /* 0x008fe200078e0203 */
[----:B------:R-:W-:Y:S04]  /*36f0*/  BSSY B1, `(.L_x_95) ;  /* 0x0000006000017945 */ /* 0x000fe80003800000 */
[----:B------:R3:W-:Y:S01]  /*3700*/  @!P4 STG.E.U8 desc[UR36][R6.64+0x30], R13 ;  /* 0x0000300d0600c986 */ /* 0x0007e2000c101124 */
[----:B------:R-:W-:Y:S05]  /*3710*/  @P3 BRA `(.L_x_96) ;  /* 0x00000000000c3947 */ /* 0x000fea0003800000 */
[----:B------:R-:W5:Y:S02]  /*3720*/  LDG.E.U8 R101, desc[UR36][R10.64+0x31] ;  /* 0x000031240a657981 */ /* 0x000f64000c1e1100 */
[----:B-----5:R-:W-:-:S05]  /*3730*/  PRMT R0, R101, 0x8880, RZ ;  /* 0x0000888065007816 */ /* 0x020fca00000000ff */
[----:B------:R-:W-:-:S07]  /*3740*/  IMAD R3, R0, R91, RZ ;  /* 0x0000005b00037224 */ /* 0x000fce00078e02ff */
.L_x_96:
[----:B------:R-:W-:Y:S05]  /*3750*/  BSYNC B1 ;  /* 0x0000000000017941 */ /* 0x000fea0003800000 */
.L_x_95:
[----:B------:R-:W-:Y:S01]  /*3760*/  @!P3 IMAD R51, R51, R90, R3 ;  /* 0x0000005a3333b224 */ /* 0x000fe200078e0203 */
[----:B------:R-:W-:Y:S04]  /*3770*/  BSSY B1, `(.L_x_97) ;  /* 0x0000006000017945 */ /* 0x000fe80003800000 */
[----:B------:R0:W-:Y:S01]  /*3780*/  @!P3 STG.E.U8 desc[UR36][R6.64+0x31], R51 ;  /* 0x000031330600b986 */ /* 0x0001e2000c101124 */
[----:B------:R-:W-:Y:S05]  /*3790*/  @P5 BRA `(.L_x_98) ;  /* 0x00000000000c5947 */ /* 0x000fea0003800000 */
[----:B------:R-:W5:Y:S02]  /*37a0*/  LDG.E.U8 R101, desc[UR36][R8.64+0x38] ;  /* 0x0000382408657981 */ /* 0x000f64000c1e1100 */
[----:B-----5:R-:W-:-:S05]  /*37b0*/  PRMT R0, R101, 0x8880, RZ ;  /* 0x0000888065007816 */ /* 0x020fca00000000ff */
[----:B------:R-:W-:-:S07]  /*37c0*/  IMAD R3, R0, R91, RZ ;  /* 0x0000005b00037224 */ /* 0x000fce00078e02ff */
.L_x_98:
[----:B------:R-:W-:Y:S05]  /*37d0*/  BSYNC B1 ;  /* 0x0000000000017941 */ /* 0x000fea0003800000 */
.L_x_97:
[----:B---3--:R-:W-:Y:S01]  /*37e0*/  @!P5 IMAD R13, R52, R90, R3 ;  /* 0x0000005a340dd224 */ /* 0x008fe200078e0203 */
[----:B------:R-:W-:Y:S04]  /*37f0*/  BSSY B1, `(.L_x_99) ;  /* 0x0000006000017945 */ /* 0x000fe80003800000 */
[----:B------:R3:W-:Y:S01]  /*3800*/  @!P5 STG.E.U8 desc[UR36][R4.64+0x38], R13 ;  /* 0x0000380d0400d986 */ /* 0x0007e2000c101124 */
[----:B------:R-:W-:Y:S05]  /*3810*/  @P2 BRA `(.L_x_100) ;  /* 0x00000000000c2947 */ /* 0x000fea0003800000 */
[----:B------:R-:W5:Y:S02]  /*3820*/  LDG.E.U8 R101, desc[UR36][R8.64+0x39] ;  /* 0x0000392408657981 */ /* 0x000f64000c1e1100 */
[----:B-----5:R-:W-:-:S05]  /*3830*/  PRMT R0, R101, 0x8880, RZ ;  /* 0x0000888065007816 */ /* 0x020fca00000000ff */
[----:B------:R-:W-:-:S07]  /*3840*/  IMAD R3, R0, R91, RZ ;  /* 0x0000005b00037224 */ /* 0x000fce00078e02ff */
.L_x_100:
[----:B------:R-:W-:Y:S05]  /*3850*/  BSYNC B1 ;  /* 0x0000000000017941 */ /* 0x000fea0003800000 */
.L_x_99:
        /* <DEDUP_REMOVED lines=11> */
.L_x_102:
[----:B------:R-:W-:Y:S05]  /*3910*/  BSYNC B1 ;  /* 0x0000000000017941 */ /* 0x000fea0003800000 */
.L_x_101:
[----:B---3--:R-:W-:Y:S01]  /*3920*/  @!P4 IMAD R13, R54, R90, R3 ;  /* 0x0000005a360dc224 */ /* 0x008fe200078e0203 */
[----:B------:R-:W-:Y:S04]  /*3930*/  BSSY B1, `(.L_x_103) ;  /* 0x0000006000017945 */ /* 0x000fe80003800000 */
[----:B------:R3:W-:Y:S01]  /*3940*/  @!P4 STG.E.U8 desc[UR36][R6.64+0x38], R13 ;  /* 0x0000380d0600c986 */ /* 0x0007e2000c101124 */
[----:B------:R-:W-:Y:S05]  /*3950*/  @P3 BRA `(.L_x_104) ;  /* 0x00000000000c3947 */ /* 0x000fea0003800000 */
[----:B------:R-:W5:Y:S02]  /*3960*/  LDG.E.U8 R101, desc[UR36][R10.64+0x39] ;  /* 0x000039240a657981 */ /* 0x000f64000c1e1100 */
[----:B-----5:R-:W-:-:S05]  /*3970*/  PRMT R0, R101, 0x8880, RZ ;  /* 0x0000888065007816 */ /* 0x020fca00000000ff */
[----:B------:R-:W-:-:S07]  /*3980*/  IMAD R3, R0, R91, RZ ;  /* 0x0000005b00037224 */ /* 0x000fce00078e02ff */
.L_x_104:
[----:B------:R-:W-:Y:S05]  /*3990*/  BSYNC B1 ;  /* 0x0000000000017941 */ /* 0x000fea0003800000 */
.L_x_103:
[----:B------:R-:W-:Y:S01]  /*39a0*/  @!P3 IMAD R55, R55, R90, R3 ;  /* 0x0000005a3737b224 */ /* 0x000fe200078e0203 */
[----:B------:R-:W-:Y:S04]  /*39b0*/  BSSY B1, `(.L_x_105) ;  /* 0x0000006000017945 */ /* 0x000fe80003800000 */
[----:B------:R0:W-:Y:S01]  /*39c0*/  @!P3 STG.E.U8 desc[UR36][R6.64+0x39], R55 ;  /* 0x000039370600b986 */ /* 0x0001e2000c101124 */
[----:B------:R-:W-:Y:S05]  /*39d0*/  @P5 BRA `(.L_x_106) ;  /* 0x00000000000c5947 */ /* 0x000fea0003800000 */
[----:B------:R-:W5:Y:S02]  /*39e0*/  LDG.E.U8 R101, desc[UR36][R8.64+0x40] ;  /* 0x0000402408657981 */ /* 0x000f64000c1e1100 */
[----:B-----5:R-:W-:-:S05]  /*39f0*/  PRMT R0, R101, 0x8880, RZ ;  /* 0x0000888065007816 */ /* 0x020fca00000000ff */
[----:B------:R-:W-:-:S07]  /*3a00*/  IMAD R3, R0, R91, RZ ;  /* 0x0000005b00037224 */ /* 0x000fce00078e02ff */
.L_x_106:
[----:B------:R-:W-:Y:S05]  /*3a10*/  BSYNC B1 ;  /* 0x0000000000017941 */ /* 0x000fea0003800000 */
.L_x_105:
[----:B---3--:R-:W-:Y:S01]  /*3a20*/  @!P5 IMAD R13, R56, R90, R3 ;  /* 0x0000005a380dd224 */ /* 0x008fe200078e0203 */
[----:B------:R-:W-:Y:S04]  /*3a30*/  BSSY B1, `(.L_x_107) ;  /* 0x0000006000017945 */ /* 0x000fe80003800000 */
[----:B------:R3:W-:Y:S01]  /*3a40*/  @!P5 STG.E.U8 desc[UR36][R4.64+0x40], R13 ;  /* 0x0000400d0400d986 */ /* 0x0007e2000c101124 */
[----:B------:R-:W-:Y:S05]  /*3a50*/  @P2 BRA `(.L_x_108) ;  /* 0x00000000000c2947 */ /* 0x000fea0003800000 */
[----:B------:R-:W5:Y:S02]  /*3a60*/  LDG.E.U8 R101, desc[UR36][R8.64+0x41] ;  /* 0x0000412408657981 */ /* 0x000f64000c1e1100 */
[----:B-----5:R-:W-:-:S05]  /*3a70*/  PRMT R0, R101, 0x8880, RZ ;  /* 0x0000888065007816 */ /* 0x020fca00000000ff */
[----:B------:R-:W-:-:S07]  /*3a80*/  IMAD R3, R0, R91, RZ ;  /* 0x0000005b00037224 */ /* 0x000fce00078e02ff */
.L_x_108:
[----:B------:R-:W-:Y:S05]  /*3a90*/  BSYNC B1 ;  /* 0x0000000000017941 */ /* 0x000fea0003800000 */
.L_x_107:
        /* <DEDUP_REMOVED lines=11> */
.L_x_110:
[----:B------:R-:W-:Y:S05]  /*3b50*/  BSYNC B1 ;  /* 0x0000000000017941 */ /* 0x000fea0003800000 */
.L_x_109:
[----:B---3--:R-:W-:Y:S01]  /*3b60*/  @!P4 IMAD R13, R58, R90, R3 ;  /* 0x0000005a3a0dc224 */ /* 0x008fe200078e0203 */
[----:B------:R-:W-:Y:S04]  /*3b70*/  BSSY B1, `(.L_x_111) ;  /* 0x0000006000017945 */ /* 0x000fe80003800000 */
[----:B------:R3:W-:Y:S01]  /*3b80*/  @!P4 STG.E.U8 desc[UR36][R6.64+0x40], R13 ;  /* 0x0000400d0600c986 */ /* 0x0007e2000c101124 */
[----:B------:R-:W-:Y:S05]  /*3b90*/  @P3 BRA `(.L_x_112) ;  /* 0x00000000000c3947 */ /* 0x000fea0003800000 */
[----:B------:R-:W5:Y:S02]  /*3ba0*/  LDG.E.U8 R101, desc[UR36][R10.64+0x41] ;  /* 0x000041240a657981 */ /* 0x000f64000c1e1100 */
[----:B-----5:R-:W-:-:S05]  /*3bb0*/  PRMT R0, R101, 0x8880, RZ ;  /* 0x0000888065007816 */ /* 0x020fca00000000ff */
[----:B------:R-:W-:-:S07]  /*3bc0*/  IMAD R3, R0, R91, RZ ;  /* 0x0000005b00037224 */ /* 0x000fce00078e02ff */
.L_x_112:
[----:B------:R-:W-:Y:S05]  /*3bd0*/  BSYNC B1 ;  /* 0x0000000000017941 */ /* 0x000fea0003800000 */
.L_x_111:
[----:B------:R-:W-:Y:S01]  /*3be0*/  @!P3 IMAD R59, R59, R90, R3 ;  /* 0x0000005a3b3bb224 */ /* 0x000fe200078e0203 */
[----:B------:R-:W-:Y:S04]  /*3bf0*/  BSSY B1, `(.L_x_113) ;  /* 0x0000006000017945 */ /* 0x000fe80003800000 */
[----:B------:R0:W-:Y:S01]  /*3c00*/  @!P3 STG.E.U8 desc[UR36][R6.64+0x41], R59 ;  /* 0x0000413b0600b986 */ /* 0x0001e2000c101124 */
[----:B------:R-:W-:Y:S05]  /*3c10*/  @P5 BRA `(.L_x_114) ;  /* 0x00000000000c5947 */ /* 0x000fea0003800000 */
[----:B------:R-:W5:Y:S02]  /*3c20*/  LDG.E.U8 R101, desc[UR36][R8.64+0x48] ;  /* 0x0000482408657981 */ /* 0x000f64000c1e1100 */
[----:B-----5:R-:W-:-:S05]  /*3c30*/  PRMT R0, R101, 0x8880, RZ ;  /* 0x0000888065007816 */ /* 0x020fca00000000ff */
[----:B------:R-:W-:-:S07]  /*3c40*/  IMAD R3, R0, R91, RZ ;  /* 0x0000005b00037224 */ /* 0x000fce00078e02ff */
.L_x_114:
[----:B------:R-:W-:Y:S05]  /*3c50*/  BSYNC B1 ;  /* 0x0000000000017941 */ /* 0x000fea0003800000 */
.L_x_113:
[----:B---3--:R-:W-:Y:S01]  /*3c60*/  @!P5 IMAD R13, R60, R90, R3 ;  /* 0x0000005a3c0dd224 */ /* 0x008fe200078e0203 */
[----:B------:R-:W-:Y:S04]  /*3c70*/  BSSY B1, `(.L_x_115) ;  /* 0x0000006000017945 */ /* 0x000fe80003800000 */
[----:B------:R3:W-:Y:S01]  /*3c80*/  @!P5 STG.E.U8 desc[UR36][R4.64+0x48], R13 ;  /* 0x0000480d0400d986 */ /* 0x0007e2000c101124 */
[----:B------:R-:W-:Y:S05]  /*3c90*/  @P2 BRA `(.L_x_116) ;  /* 0x00000000000c2947 */ /* 0x000fea0003800000 */
[----:B------:R-:W5:Y:S02]  /*3ca0*/  LDG.E.U8 R101, desc[UR36][R8.64+0x49] ;  /* 0x0000492408657981 */ /* 0x000f64000c1e1100 */
[----:B-----5:R-:W-:-:S05]  /*3cb0*/  PRMT R0, R101, 0x8880, RZ ;  /* 0x0000888065007816 */ /* 0x020fca00000000ff */
[----:B------:R-:W-:-:S07]  /*3cc0*/  IMAD R3, R0, R91, RZ ;  /* 0x0000005b00037224 */ /* 0x000fce00078e02ff */
.L_x_116:
[----:B------:R-:W-:Y:S05]  /*3cd0*/  BSYNC B1 ;  /* 0x0000000000017941 */ /* 0x000fea0003800000 */
.L_x_115:
        /* <DEDUP_REMOVED lines=11> */
.L_x_118:
[----:B------:R-:W-:Y:S05]  /*3d90*/  BSYNC B1 ;  /* 0x0000000000017941 */ /* 0x000fea0003800000 */
.L_x_117:
[----:B---3--:R-:W-:Y:S01]  /*3da0*/  @!P4 IMAD R13, R62, R90, R3 ;  /* 0x0000005a3e0dc224 */ /* 0x008fe200078e0203 */
[----:B------:R-:W-:Y:S04]  /*3db0*/  BSSY B1, `(.L_x_119) ;  /* 0x0000006000017945 */ /* 0x000fe80003800000 */
[----:B------:R3:W-:Y:S01]  /*3dc0*/  @!P4 STG.E.U8 desc[UR36][R6.64+0x48], R13 ;  /* 0x0000480d0600c986 */ /* 0x0007e2000c101124 */
[----:B------:R-:W-:Y:S05]  /*3dd0*/  @P3 BRA `(.L_x_120) ;  /* 0x00000000000c3947 */ /* 0x000fea0003800000 */
[----:B------:R-:W5:Y:S02]  /*3de0*/  LDG.E.U8 R101, desc[UR36][R10.64+0x49] ;  /* 0x000049240a657981 */ /* 0x000f64000c1e1100 */
[----:B-----5:R-:W-:-:S05]  /*3df0*/  PRMT R0, R101, 0x8880, RZ ;  /* 0x0000888065007816 */ /* 0x020fca00000000ff */
[----:B------:R-:W-:-:S07]  /*3e00*/  IMAD R3, R0, R91, RZ ;  /* 0x0000005b00037224 */ /* 0x000fce00078e02ff */
.L_x_120:
[----:B------:R-:W-:Y:S05]  /*3e10*/  BSYNC B1 ;  /* 0x0000000000017941 */ /* 0x000fea0003800000 */
.L_x_119:
[----:B------:R-:W-:Y:S01]  /*3e20*/  @!P3 IMAD R63, R63, R90, R3 ;  /* 0x0000005a3f3fb224 */ /* 0x000fe200078e0203 */
[----:B------:R-:W-:Y:S04]  /*3e30*/  BSSY B1, `(.L_x_121) ;  /* 0x0000006000017945 */ /* 0x000fe80003800000 */
[----:B------:R0:W-:Y:S01]  /*3e40*/  @!P3 STG.E.U8 desc[UR36][R6.64+0x49], R63 ;  /* 0x0000493f0600b986 */ /* 0x0001e2000c101124 */
[----:B------:R-:W-:Y:S05]  /*3e50*/  @P5 BRA `(.L_x_122) ;  /* 0x00000000000c5947 */ /* 0x000fea0003800000 */
[----:B------:R-:W5:Y:S02]  /*3e60*/  LDG.E.U8 R101, desc[UR36][R8.64+0x50] ;  /* 0x0000502408657981 */ /* 0x000f64000c1e1100 */
[----:B-----5:R-:W-:-:S05]  /*3e70*/  PRMT R0, R101, 0x8880, RZ ;  /* 0x0000888065007816 */ /* 0x020fca00000000ff */
[----:B------:R-:W-:-:S07]  /*3e80*/  IMAD R3, R0, R91, RZ ;  /* 0x0000005b00037224 */ /* 0x000fce00078e02ff */
.L_x_122:
[----:B------:R-:W-:Y:S05]  /*3e90*/  BSYNC B1 ;  /* 0x0000000000017941 */ /* 0x000fea0003800000 */
.L_x_121:
[----:B---3--:R-:W-:Y:S01]  /*3ea0*/  @!P5 IMAD R13, R64, R90, R3 ;  /* 0x0000005a400dd224 */ /* 0x008fe200078e0203 */
[----:B------:R-:W-:Y:S04]  /*3eb0*/  BSSY B1, `(.L_x_123) ;  /* 0x0000006000017945 */ /* 0x000fe80003800000 */
[----:B------:R3:W-:Y:S01]  /*3ec0*/  @!P5 STG.E.U8 desc[UR36][R4.64+0x50], R13 ;  /* 0x0000500d0400d986 */ /* 0x0007e2000c101124 */
[----:B------:R-:W-:Y:S05]  /*3ed0*/  @P2 BRA `(.L_x_124) ;  /* 0x00000000000c2947 */ /* 0x000fea0003800000 */
[----:B------:R-:W5:Y:S02]  /*3ee0*/  LDG.E.U8 R101, desc[UR36][R8.64+0x51] ;  /* 0x0000512408657981 */ /* 0x000f64000c1e1100 */
[----:B-----5:R-:W-:-:S05]  /*3ef0*/  PRMT R0, R101, 0x8880, RZ ;  /* 0x0000888065007816 */ /* 0x020fca00000000ff */
[----:B------:R-:W-:-:S07]  /*3f00*/  IMAD R3, R0, R91, RZ ;  /* 0x0000005b00037224 */ /* 0x000fce00078e02ff */
.L_x_124:
[----:B------:R-:W-:Y:S05]  /*3f10*/  BSYNC B1 ;  /* 0x0000000000017941 */ /* 0x000fea0003800000 */
.L_x_123:
        /* <DEDUP_REMOVED lines=11> */
.L_x_126:
[----:B------:R-:W-:Y:S05]  /*3fd0*/  BSYNC B1 ;  /* 0x0000000000017941 */ /* 0x000fea0003800000 */
.L_x_125:
[----:B---3--:R-:W-:Y:S01]  /*3fe0*/  @!P4 IMAD R13, R66, R90, R3 ;  /* 0x0000005a420dc224 */ /* 0x008fe200078e0203 */
[----:B------:R-:W-:Y:S04]  /*3ff0*/  BSSY B1, `(.L_x_127) ;  /* 0x0000006000017945 */ /* 0x000fe80003800000 */
[----:B------:R3:W-:Y:S01]  /*4000*/  @!P4 STG.E.U8 desc[UR36][R6.64+0x50], R13 ;  /* 0x0000500d0600c986 */ /* 0x0007e2000c101124 */
[----:B------:R-:W-:Y:S05]  /*4010*/  @P3 BRA `(.L_x_128) ;  /* 0x00000000000c3947 */ /* 0x000fea0003800000 */
[----:B------:R-:W5:Y:S02]  /*4020*/  LDG.E.U8 R101, desc[UR36][R10.64+0x51] ;  /* 0x000051240a657981 */ /* 0x000f64000c1e1100 */
[----:B-----5:R-:W-:-:S05]  /*4030*/  PRMT R0, R101, 0x8880, RZ ;  /* 0x0000888065007816 */ /* 0x020fca00000000ff */
[----:B------:R-:W-:-:S07]  /*4040*/  IMAD R3, R0, R91, RZ ;  /* 0x0000005b00037224 */ /* 0x000fce00078e02ff */
.L_x_128:
[----:B------:R-:W-:Y:S05]  /*4050*/  BSYNC B1 ;  /* 0x0000000000017941 */ /* 0x000fea0003800000 */
.L_x_127:
[----:B------:R-:W-:Y:S01]  /*4060*/  @!P3 IMAD R67, R67, R90, R3 ;  /* 0x0000005a4343b224 */ /* 0x000fe200078e0203 */
[----:B------:R-:W-:Y:S04]  /*4070*/  BSSY B1, `(.L_x_129) ;  /* 0x0000006000017945 */ /* 0x000fe80003800000 */
[----:B------:R0:W-:Y:S01]  /*4080*/  @!P3 STG.E.U8 desc[UR36][R6.64+0x51], R67 ;  /* 0x000051430600b986 */ /* 0x0001e2000c101124 */
[----:B------:R-:W-:Y:S05]  /*4090*/  @P5 BRA `(.L_x_130) ;  /* 0x00000000000c5947 */ /* 0x000fea0003800000 */
[----:B------:R-:W5:Y:S02]  /*40a0*/  LDG.E.U8 R101, desc[UR36][R8.64+0x58] ;  /* 0x0000582408657981 */ /* 0x000f64000c1e1100 */
[----:B-----5:R-:W-:-:S05]  /*40b0*/  PRMT R0, R101, 0x8880, RZ ;  /* 0x0000888065007816 */ /* 0x020fca00000000ff */
[----:B------:R-:W-:-:S07]  /*40c0*/  IMAD R3, R0, R91, RZ ;  /* 0x0000005b00037224 */ /* 0x000fce00078e02ff */
.L_x_130:
[----:B------:R-:W-:Y:S05]  /*40d0*/  BSYNC B1 ;  /* 0x0000000000017941 */ /* 0x000fea0003800000 */
.L_x_129:
[----:B---3--:R-:W-:Y:S01]  /*40e0*/  @!P5 IMAD R13, R68, R90, R3 ;  /* 0x0000005a440dd224 */ /* 0x008fe200078e0203 */
[----:B------:R-:W-:Y:S04]  /*40f0*/  BSSY B1, `(.L_x_131) ;  /* 0x0000006000017945 */ /* 0x000fe80003800000 */
[----:B------:R3:W-:Y:S01]  /*4100*/  @!P5 STG.E.U8 desc[UR36][R4.64+0x58], R13 ;  /* 0x0000580d0400d986 */ /* 0x0007e2000c101124 */
[----:B------:R-:W-:Y:S05]  /*4110*/  @P2 BRA `(.L_x_132) ;  /* 0x00000000000c2947 */ /* 0x000fea0003800000 */
[----:B------:R-:W5:Y:S02]  /*4120*/  LDG.E.U8 R101, desc[UR36][R8.64+0x59] ;  /* 0x0000592408657981 */ /* 0x000f64000c1e1100 */
[----:B-----5:R-:W-:-:S05]  /*4130*/  PRMT R0, R101, 0x8880, RZ ;  /* 0x0000888065007816 */ /* 0x020fca00000000ff */
[----:B------:R-:W-:-:S07]  /*4140*/  IMAD R3, R0, R91, RZ ;  /* 0x0000005b00037224 */ /* 0x000fce00078e02ff */
.L_x_132:
[----:B------:R-:W-:Y:S05]  /*4150*/  BSYNC B1 ;  /* 0x0000000000017941 */ /* 0x000fea0003800000 */
.L_x_131:
        /* <DEDUP_REMOVED lines=11> */
.L_x_134:
[----:B------:R-:W-:Y:S05]  /*4210*/  BSYNC B1 ;  /* 0x0000000000017941 */ /* 0x000fea0003800000 */
.L_x_133:
[----:B---3--:R-:W-:Y:S01]  /*4220*/  @!P4 IMAD R13, R70, R90, R3 ;  /* 0x0000005a460dc224 */ /* 0x008fe200078e0203 */
[----:B------:R-:W-:Y:S04]  /*4230*/  BSSY B1, `(.L_x_135) ;  /* 0x0000006000017945 */ /* 0x000fe80003800000 */
[----:B------:R3:W-:Y:S01]  /*4240*/  @!P4 STG.E.U8 desc[UR36][R6.64+0x58], R13 ;  /* 0x0000580d0600c986 */ /* 0x0007e2000c101124 */
[----:B------:R-:W-:Y:S05]  /*4250*/  @P3 BRA `(.L_x_136) ;  /* 0x00000000000c3947 */ /* 0x000fea0003800000 */
[----:B------:R-:W5:Y:S02]  /*4260*/  LDG.E.U8 R101, desc[UR36][R10.64+0x59] ;  /* 0x000059240a657981 */ /* 0x000f64000c1e1100 */
[----:B-----5:R-:W-:-:S05]  /*4270*/  PRMT R0, R101, 0x8880, RZ ;  /* 0x0000888065007816 */ /* 0x020fca00000000ff */
[----:B------:R-:W-:-:S07]  /*4280*/  IMAD R3, R0, R91, RZ ;  /* 0x0000005b00037224 */ /* 0x000fce00078e02ff */
.L_x_136:
[----:B------:R-:W-:Y:S05]  /*4290*/  BSYNC B1 ;  /* 0x0000000000017941 */ /* 0x000fea0003800000 */
.L_x_135:
[----:B------:R-:W-:Y:S01]  /*42a0*/  @!P3 IMAD R71, R71, R90, R3 ;  /* 0x0000005a4747b224 */ /* 0x000fe200078e0203 */
[----:B------:R-:W-:Y:S04]  /*42b0*/  BSSY B1, `(.L_x_137) ;  /* 0x0000006000017945 */ /* 0x000fe80003800000 */
[----:B------:R0:W-:Y:S01]  /*42c0*/  @!P3 STG.E.U8 desc[UR36][R6.64+0x59], R71 ;  /* 0x000059470600b986 */ /* 0x0001e2000c101124 */
[----:B------:R-:W-:Y:S05]  /*42d0*/  @P5 BRA `(.L_x_138) ;  /* 0x00000000000c5947 */ /* 0x000fea0003800000 */
[----:B------:R-:W5:Y:S02]  /*42e0*/  LDG.E.U8 R101, desc[UR36][R8.64+0x60] ;  /* 0x0000602408657981 */ /* 0x000f64000c1e1100 */
[----:B-----5:R-:W-:-:S05]  /*42f0*/  PRMT R0, R101, 0x8880, RZ ;  /* 0x0000888065007816 */ /* 0x020fca00000000ff */
[----:B------:R-:W-:-:S07]  /*4300*/  IMAD R3, R0, R91, RZ ;  /* 0x0000005b00037224 */ /* 0x000fce00078e02ff */
.L_x_138:
[----:B------:R-:W-:Y:S05]  /*4310*/  BSYNC B1 ;  /* 0x0000000000017941 */ /* 0x000fea0003800000 */
.L_x_137:
[----:B---3--:R-:W-:Y:S01]  /*4320*/  @!P5 IMAD R13, R72, R90, R3 ;  /* 0x0000005a480dd224 */ /* 0x008fe200078e0203 */
[----:B------:R-:W-:Y:S04]  /*4330*/  BSSY B1, `(.L_x_139) ;  /* 0x0000006000017945 */ /* 0x000fe80003800000 */
[----:B------:R3:W-:Y:S01]  /*4340*/  @!P5 STG.E.U8 desc[UR36][R4.64+0x60], R13 ;  /* 0x0000600d0400d986 */ /* 0x0007e2000c101124 */
[----:B------:R-:W-:Y:S05]  /*4350*/  @P2 BRA `(.L_x_140) ;  /* 0x00000000000c2947 */ /* 0x000fea0003800000 */
[----:B------:R-:W5:Y:S02]  /*4360*/  LDG.E.U8 R101, desc[UR36][R8.64+0x61] ;  /* 0x0000612408657981 */ /* 0x000f64000c1e1100 */
[----:B-----5:R-:W-:-:S05]  /*4370*/  PRMT R0, R101, 0x8880, RZ ;  /* 0x0000888065007816 */ /* 0x020fca00000000ff */
[----:B------:R-:W-:-:S07]  /*4380*/  IMAD R3, R0, R91, RZ ;  /* 0x0000005b00037224 */ /* 0x000fce00078e02ff */
.L_x_140:
[----:B------:R-:W-:Y:S05]  /*4390*/  BSYNC B1 ;  /* 0x0000000000017941 */ /* 0x000fea0003800000 */
.L_x_139:
        /* <DEDUP_REMOVED lines=11> */
.L_x_142:
[----:B------:R-:W-:Y:S05]  /*4450*/  BSYNC B1 ;  /* 0x0000000000017941 */ /* 0x000fea0003800000 */
.L_x_141:
[----:B---3--:R-:W-:Y:S01]  /*4460*/  @!P4 IMAD R13, R74, R90, R3 ;  /* 0x0000005a4a0dc224 */ /* 0x008fe200078e0203 */
[----:B------:R-:W-:Y:S04]  /*4470*/  BSSY B1, `(.L_x_143) ;  /* 0x0000006000017945 */ /* 0x000fe80003800000 */
[----:B------:R3:W-:Y:S01]  /*4480*/  @!P4 STG.E.U8 desc[UR36][R6.64+0x60], R13 ;  /* 0x0000600d0600c986 */ /* 0x0007e2000c101124 */
[----:B------:R-:W-:Y:S05]  /*4490*/  @P3 BRA `(.L_x_144) ;  /* 0x00000000000c3947 */ /* 0x000fea0003800000 */
[----:B------:R-:W5:Y:S02]  /*44a0*/  LDG.E.U8 R101, desc[UR36][R10.64+0x61] ;  /* 0x000061240a657981 */ /* 0x000f64000c1e1100 */
[----:B-----5:R-:W-:-:S05]  /*44b0*/  PRMT R0, R101, 0x8880, RZ ;  /* 0x0000888065007816 */ /* 0x020fca00000000ff */
[----:B------:R-:W-:-:S07]  /*44c0*/  IMAD R3, R0, R91, RZ ;  /* 0x0000005b00037224 */ /* 0x000fce00078e02ff */
.L_x_144:
[----:B------:R-:W-:Y:S05]  /*44d0*/  BSYNC B1 ;  /* 0x0000000000017941 */ /* 0x000fea0003800000 */
.L_x_143:
[----:B------:R-:W-:Y:S01]  /*44e0*/  @!P3 IMAD R75, R75, R90, R3 ;  /* 0x0000005a4b4bb224 */ /* 0x000fe200078e0203 */
[----:B------:R-:W-:Y:S04]  /*44f0*/  BSSY B1, `(.L_x_145) ;  /* 0x0000006000017945 */ /* 0x000fe80003800000 */
[----:B------:R0:W-:Y:S01]  /*4500*/  @!P3 STG.E.U8 desc[UR36][R6.64+0x61], R75 ;  /* 0x0000614b0600b986 */ /* 0x0001e2000c101124 */
[----:B------:R-:W-:Y:S05]  /*4510*/  @P5 BRA `(.L_x_146) ;  /* 0x00000000000c5947 */ /* 0x000fea0003800000 */
[----:B------:R-:W5:Y:S02]  /*4520*/  LDG.E.U8 R101, desc[UR36][R8.64+0x68] ;  /* 0x0000682408657981 */ /* 0x000f64000c1e1100 */
[----:B-----5:R-:W-:-:S05]  /*4530*/  PRMT R0, R101, 0x8880, RZ ;  /* 0x0000888065007816 */ /* 0x020fca00000000ff */
[----:B------:R-:W-:-:S07]  /*4540*/  IMAD R3, R0, R91, RZ ;  /* 0x0000005b00037224 */ /* 0x000fce00078e02ff */
.L_x_146:
[----:B------:R-:W-:Y:S05]  /*4550*/  BSYNC B1 ;  /* 0x0000000000017941 */ /* 0x000fea0003800000 */
.L_x_145:
[----:B---3--:R-:W-:Y:S01]  /*4560*/  @!P5 IMAD R13, R76, R90, R3 ;  /* 0x0000005a4c0dd224 */ /* 0x008fe200078e0203 */
[----:B------:R-:W-:Y:S04]  /*4570*/  BSSY B1, `(.L_x_147) ;  /* 0x0000006000017945 */ /* 0x000fe80003800000 */
[----:B------:R3:W-:Y:S01]  /*4580*/  @!P5 STG.E.U8 desc[UR36][R4.64+0x68], R13 ;  /* 0x0000680d0400d986 */ /* 0x0007e2000c101124 */
[----:B------:R-:W-:Y:S05]  /*4590*/  @P2 BRA `(.L_x_148) ;  /* 0x00000000000c2947 */ /* 0x000fea0003800000 */
[----:B------:R-:W5:Y:S02]  /*45a0*/  LDG.E.U8 R101, desc[UR36][R8.64+0x69] ;  /* 0x0000692408657981 */ /* 0x000f64000c1e1100 */
[----:B-----5:R-:W-:-:S05]  /*45b0*/  PRMT R0, R101, 0x8880, RZ ;  /* 0x0000888065007816 */ /* 0x020fca00000000ff */
[----:B------:R-:W-:-:S07]  /*45c0*/  IMAD R3, R0, R91, RZ ;  /* 0x0000005b00037224 */ /* 0x000fce00078e02ff */
.L_x_148:
[----:B------:R-:W-:Y:S05]  /*45d0*/  BSYNC B1 ;  /* 0x0000000000017941 */ /* 0x000fea0003800000 */
.L_x_147:
        /* <DEDUP_REMOVED lines=11> */
.L_x_150:
[----:B------:R-:W-:Y:S05]  /*4690*/  BSYNC B1 ;  /* 0x0000000000017941 */ /* 0x000fea0003800000 */
.L_x_149:
[----:B---3--:R-:W-:Y:S01]  /*46a0*/  @!P4 IMAD R13, R78, R90, R3 ;  /* 0x0000005a4e0dc224 */ /* 0x008fe200078e0203 */
[----:B------:R-:W-:Y:S04]  /*46b0*/  BSSY B1, `(.L_x_151) ;  /* 0x0000006000017945 */ /* 0x000fe80003800000 */
[----:B------:R3:W-:Y:S01]  /*46c0*/  @!P4 STG.E.U8 desc[UR36][R6.64+0x68], R13 ;  /* 0x0000680d0600c986 */ /* 0x0007e2000c101124 */
[----:B------:R-:W-:Y:S05]  /*46d0*/  @P3 BRA `(.L_x_152) ;  /* 0x00000000000c3947 */ /* 0x000fea0003800000 */
[----:B------:R-:W5:Y:S02]  /*46e0*/  LDG.E.U8 R101, desc[UR36][R10.64+0x69] ;  /* 0x000069240a657981 */ /* 0x000f64000c1e1100 */
[----:B-----5:R-:W-:-:S05]  /*46f0*/  PRMT R0, R101, 0x8880, RZ ;  /* 0x0000888065007816 */ /* 0x020fca00000000ff */
[----:B------:R-:W-:-:S07]  /*4700*/  IMAD R3, R0, R91, RZ ;  /* 0x0000005b00037224 */ /* 0x000fce00078e02ff */
.L_x_152:
[----:B------:R-:W-:Y:S05]  /*4710*/  BSYNC B1 ;  /* 0x0000000000017941 */ /* 0x000fea0003800000 */
.L_x_151:
[----:B------:R-:W-:Y:S01]  /*4720*/  @!P3 IMAD R79, R79, R90, R3 ;  /* 0x0000005a4f4fb224 */ /* 0x000fe200078e0203 */
[----:B------:R-:W-:Y:S04]  /*4730*/  BSSY B1, `(.L_x_153) ;  /* 0x0000006000017945 */ /* 0x000fe80003800000 */
[----:B------:R0:W-:Y:S01]  /*4740*/  @!P3 STG.E.U8 desc[UR36][R6.64+0x69], R79 ;  /* 0x0000694f0600b986 */ /* 0x0001e2000c101124 */
[----:B------:R-:W-:Y:S05]  /*4750*/  @P5 BRA `(.L_x_154) ;  /* 0x00000000000c5947 */ /* 0x000fea0003800000 */
[----:B------:R-:W5:Y:S02]  /*4760*/  LDG.E.U8 R101, desc[UR36][R8.64+0x70] ;  /* 0x0000702408657981 */ /* 0x000f64000c1e1100 */
[----:B-----5:R-:W-:-:S05]  /*4770*/  PRMT R0, R101, 0x8880, RZ ;  /* 0x0000888065007816 */ /* 0x020fca00000000ff */
[----:B------:R-:W-:-:S07]  /*4780*/  IMAD R3, R0, R91, RZ ;  /* 0x0000005b00037224 */ /* 0x000fce00078e02ff */
.L_x_154:
[----:B------:R-:W-:Y:S05]  /*4790*/  BSYNC B1 ;  /* 0x0000000000017941 */ /* 0x000fea0003800000 */
.L_x_153:
[----:B---3--:R-:W-:Y:S01]  /*47a0*/  @!P5 IMAD R13, R80, R90, R3 ;  /* 0x0000005a500dd224 */ /* 0x008fe200078e0203 */
[----:B------:R-:W-:Y:S04]  /*47b0*/  BSSY B1, `(.L_x_155) ;  /* 0x0000006000017945 */ /* 0x000fe80003800000 */
[----:B------:R3:W-:Y:S01]  /*47c0*/  @!P5 STG.E.U8 desc[UR36][R4.64+0x70], R13 ;  /* 0x0000700d0400d986 */ /* 0x0007e2000c101124 */
[----:B------:R-:W-:Y:S05]  /*47d0*/  @P2 BRA `(.L_x_156) ;  /* 0x00000000000c2947 */ /* 0x000fea0003800000 */
[----:B------:R-:W5:Y:S02]  /*47e0*/  LDG.E.U8 R101, desc[UR36][R8.64+0x71] ;  /* 0x0000712408657981 */ /* 0x000f64000c1e1100 */
[----:B-----5:R-:W-:-:S05]  /*47f0*/  PRMT R0, R101, 0x8880, RZ ;  /* 0x0000888065007816 */ /* 0x020fca00000000ff */
[----:B------:R-:W-:-:S07]  /*4800*/  IMAD R3, R0, R91, RZ ;  /* 0x0000005b00037224 */ /* 0x000fce00078e02ff */
.L_x_156:
[----:B------:R-:W-:Y:S05]  /*4810*/  BSYNC B1 ;  /* 0x0000000000017941 */ /* 0x000fea0003800000 */
.L_x_155:
[----:B------:R-:W-:Y:S01]  /*4820*/  ISETP.LT.OR P4, PT, R19, 0x71, !P0 ;  /* 0x000000711300780c */ /* 0x000fe20004781670 */
[----:B------:R-:W-:Y:S01]  /*4830*/  @!P2 IMAD R81, R81, R90, R3 ;  /* 0x0000005a5151a224 */ /* 0x000fe200078e0203 */
[----:B------:R-:W-:Y:S01]  /*4840*/  BSSY B1, `(.L_x_157) ;  /* 0x000000a000017945 */ /* 0x000fe20003800000 */
[C---:B------:R-:W-:Y:S02]  /*4850*/  ISETP.LT.OR P3, PT, R19.reuse, 0x72, !P0 ;  /* 0x000000721300780c */ /* 0x040fe40004761670 */
[C---:B------:R-:W-:Y:S01]  /*4860*/  ISETP.LT.OR P5, PT, R19.reuse, 0x79, !P0 ;  /* 0x000000791300780c */ /* 0x040fe200047a1670 */
[----:B------:R0:W-:Y:S01]  /*4870*/  @!P2 STG.E.U8 desc[UR36][R4.64+0x71], R81 ;  /* 0x000071510400a986 */ /* 0x0001e2000c101124 */
[C---:B------:R-:W-:Y:S02]  /*4880*/  ISETP.LT.OR P2, PT, R19.reuse, 0x79, !P1 ;  /* 0x000000791300780c */ /* 0x040fe40004f41670 */
[----:B------:R-:W-:-:S04]  /*4890*/  ISETP.LT.OR P1, PT, R19, 0x7a, !P1 ;  /* 0x0000007a1300780c */ /* 0x000fc80004f21670 */
[----:B------:R-:W-:Y:S09]  /*48a0*/  @P4 BRA `(.L_x_158) ;  /* 0x00000000000c4947 */ /* 0x000ff20003800000 */
[----:B------:R-:W5:Y:S02]  /*48b0*/  LDG.E.U8 R101, desc[UR36][R10.64+0x70] ;  /* 0x000070240a657981 */ /* 0x000f64000c1e1100 */
[----:B-----5:R-:W-:-:S05]  /*48c0*/  PRMT R0, R101, 0x8880, RZ ;  /* 0x0000888065007816 */ /* 0x020fca00000000ff */
[----:B------:R-:W-:-:S07]  /*48d0*/  IMAD R3, R0, R91, RZ ;  /* 0x0000005b00037224 */ /* 0x000fce00078e02ff */
.L_x_158:
[----:B------:R-:W-:Y:S05]  /*48e0*/  BSYNC B1 ;  /* 0x0000000000017941 */ /* 0x000fea0003800000 */
.L_x_157:
[----:B---3--:R-:W-:Y:S01]  /*48f0*/  @!P4 IMAD R13, R82, R90, R3 ;  /* 0x0000005a520dc224 */ /* 0x008fe200078e0203 */
[----:B------:R-:W-:Y:S04]  /*4900*/  BSSY B1, `(.L_x_159) ;  /* 0x0000006000017945 */ /* 0x000fe80003800000 */
[----:B------:R3:W-:Y:S01]  /*4910*/  @!P4 STG.E.U8 desc[UR36][R6.64+0x70], R13 ;  /* 0x0000700d0600c986 */ /* 0x0007e2000c101124 */
[----:B------:R-:W-:Y:S05]  /*4920*/  @P3 BRA `(.L_x_160) ;  /* 0x00000000000c3947 */ /* 0x000fea0003800000 */
[----:B------:R-:W5:Y:S02]  /*4930*/  LDG.E.U8 R101, desc[UR36][R10.64+0x71] ;  /* 0x000071240a657981 */ /* 0x000f64000c1e1100 */
[----:B-----5:R-:W-:-:S05]  /*4940*/  PRMT R0, R101, 0x8880, RZ ;  /* 0x0000888065007816 */ /* 0x020fca00000000ff */
[----:B------:R-:W-:-:S07]  /*4950*/  IMAD R3, R0, R91, RZ ;  /* 0x0000005b00037224 */ /* 0x000fce00078e02ff */
.L_x_160:
[----:B------:R-:W-:Y:S05]  /*4960*/  BSYNC B1 ;  /* 0x0000000000017941 */ /* 0x000fea0003800000 */
.L_x_159:
[----:B------:R-:W-:Y:S01]  /*4970*/  @!P3 IMAD R83, R83, R90, R3 ;  /* 0x0000005a5353b224 */ /* 0x000fe200078e0203 */
[----:B------:R-:W-:Y:S04]  /*4980*/  BSSY B1, `(.L_x_161) ;  /* 0x0000006000017945 */ /* 0x000fe80003800000 */
[----:B------:R0:W-:Y:S01]  /*4990*/  @!P3 STG.E.U8 desc[UR36][R6.64+0x71], R83 ;  /* 0x000071530600b986 */ /* 0x0001e2000c101124 */
[----:B------:R-:W-:Y:S05]  /*49a0*/  @P2 BRA `(.L_x_162) ;  /* 0x00000000000c2947 */ /* 0x000fea0003800000 */
[----:B------:R-:W5:Y:S02]  /*49b0*/  LDG.E.U8 R101, desc[UR36][R8.64+0x78] ;  /* 0x0000782408657981 */ /* 0x000f64000c1e1100 */
[----:B-----5:R-:W-:-:S05]  /*49c0*/  PRMT R0, R101, 0x8880, RZ ;  /* 0x0000888065007816 */ /* 0x020fca00000000ff */
[----:B------:R-:W-:-:S07]  /*49d0*/  IMAD R3, R0, R91, RZ ;  /* 0x0000005b00037224 */ /* 0x000fce00078e02ff */
.L_x_162:
[----:B------:R-:W-:Y:S05]  /*49e0*/  BSYNC B1 ;  /* 0x0000000000017941 */ /* 0x000fea0003800000 */
.L_x_161:
[----:B---3--:R-:W-:Y:S01]  /*49f0*/  @!P2 IMAD R13, R84, R90, R3 ;  /* 0x0000005a540da224 */ /* 0x008fe200078e0203 */
[----:B------:R-:W-:Y:S04]  /*4a00*/  BSSY B1, `(.L_x_163) ;  /* 0x0000006000017945 */ /* 0x000fe80003800000 */
[----:B------:R3:W-:Y:S01]  /*4a10*/  @!P2 STG.E.U8 desc[UR36][R4.64+0x78], R13 ;  /* 0x0000780d0400a986 */ /* 0x0007e2000c101124 */
[----:B------:R-:W-:Y:S05]  /*4a20*/  @P1 BRA `(.L_x_164) ;  /* 0x00000000000c1947 */ /* 0x000fea0003800000 */
[----:B------:R-:W5:Y:S02]  /*4a30*/  LDG.E.U8 R101, desc[UR36][R8.64+0x79] ;  /* 0x0000792408657981 */ /* 0x000f64000c1e1100 */
[----:B-----5:R-:W-:-:S05]  /*4a40*/  PRMT R0, R101, 0x8880, RZ ;  /* 0x0000888065007816 */ /* 0x020fca00000000ff */
[----:B------:R-:W-:-:S07]  /*4a50*/  IMAD R3, R0, R91, RZ ;  /* 0x0000005b00037224 */ /* 0x000fce00078e02ff */
.L_x_164:
[----:B------:R-:W-:Y:S05]  /*4a60*/  BSYNC B1 ;  /* 0x0000000000017941 */ /* 0x000fea0003800000 */
.L_x_163:
[----:B------:R-:W-:Y:S01]  /*4a70*/  @!P1 IMAD R85, R85, R90, R3 ;  /* 0x0000005a55559224 */ /* 0x000fe200078e0203 */
[----:B------:R-:W-:Y:S04]  /*4a80*/  BSSY B1, `(.L_x_165) ;  /* 0x0000006000017945 */ /* 0x000fe80003800000 */
[----:B------:R0:W-:Y:S01]  /*4a90*/  @!P1 STG.E.U8 desc[UR36][R4.64+0x79], R85 ;  /* 0x0000795504009986 */ /* 0x0001e2000c101124 */
[----:B------:R-:W-:Y:S05]  /*4aa0*/  @P5 BRA `(.L_x_166) ;  /* 0x00000000000c5947 */ /* 0x000fea0003800000 */
[----:B------:R-:W5:Y:S02]  /*4ab0*/  LDG.E.U8 R101, desc[UR36][R10.64+0x78] ;  /* 0x000078240a657981 */ /* 0x000f64000c1e1100 */
[----:B-----5:R-:W-:-:S05]  /*4ac0*/  PRMT R0, R101, 0x8880, RZ ;  /* 0x0000888065007816 */ /* 0x020fca00000000ff */
[----:B------:R-:W-:-:S07]  /*4ad0*/  IMAD R3, R0, R91, RZ ;  /* 0x0000005b00037224 */ /* 0x000fce00078e02ff */
.L_x_166:
[----:B------:R-:W-:Y:S05]  /*4ae0*/  BSYNC B1 ;  /* 0x0000000000017941 */ /* 0x000fea0003800000 */
.L_x_165:
[----:B0123--:R-:W-:Y:S01]  /*4af0*/  @!P5 IMAD R5, R86, R90, R3 ;  /* 0x0000005a5605d224 */ /* 0x00ffe200078e0203 */
[----:B------:R-:W-:Y:S01]  /*4b00*/  ISETP.LT.OR P0, PT, R19, 0x7a, !P0 ;  /* 0x0000007a1300780c */ /* 0x000fe20004701670 */
[----:B------:R-:W-:Y:S03]  /*4b10*/  BSSY B1, `(.L_x_167) ;  /* 0x0000006000017945 */ /* 0x000fe60003800000 */
[----:B------:R0:W-:Y:S09]  /*4b20*/  @!P5 STG.E.U8 desc[UR36][R6.64+0x78], R5 ;  /* 0x000078050600d986 */ /* 0x0001f2000c101124 */
[----:B------:R-:W-:Y:S05]  /*4b30*/  @P0 BRA `(.L_x_168) ;  /* 0x00000000000c0947 */ /* 0x000fea0003800000 */
[----:B------:R-:W2:Y:S02]  /*4b40*/  LDG.E.U8 R101, desc[UR36][R10.64+0x79] ;  /* 0x000079240a657981 */ /* 0x000ea4000c1e1100 */
[----:B--2---:R-:W-:-:S05]  /*4b50*/  PRMT R0, R101, 0x8880, RZ ;  /* 0x0000888065007816 */ /* 0x004fca00000000ff */
[----:B------:R-:W-:-:S07]  /*4b60*/  IMAD R3, R0, R91, RZ ;  /* 0x0000005b00037224 */ /* 0x000fce00078e02ff */
.L_x_168:
[----:B------:R-:W-:Y:S05]  /*4b70*/  BSYNC B1 ;  /* 0x0000000000017941 */ /* 0x000fea0003800000 */
.L_x_167:
[----:B------:R-:W-:Y:S01]  /*4b80*/  IMAD R3, R87, R90, R3 ;  /* 0x0000005a57037224 */ /* 0x000fe200078e0203 */
[----:B------:R-:W-:Y:S06]  /*4b90*/  @P0 BRA `(.L_x_169) ;  /* 0x0000000c00100947 */ /* 0x000fec0003800000 */
[----:B------:R1:W-:Y:S01]  /*4ba0*/  STG.E.U8 desc[UR36][R6.64+0x79], R3 ;  /* 0x0000790306007986 */ /* 0x0003e2000c101124 */
[----:B------:R-:W-:Y:S05]  /*4bb0*/  BRA `(.L_x_169) ;  /* 0x0000000c00087947 */ /* 0x000fea0003800000 */
.L_x_40:
[C---:B------:R-:W-:Y:S02]  /*4bc0*/  ISETP.GE.AND P1, PT, R20.reuse, 0x1, PT ;  /* 0x000000011400780c */ /* 0x040fe40003f26270 */
[----:B------:R-:W-:Y:S02]  /*4bd0*/  ISETP.GE.AND P0, PT, R20, 0x9, PT ;  /* 0x000000091400780c */ /* 0x000fe40003f06270 */
[C---:B------:R-:W-:Y:S02]  /*4be0*/  ISETP.LT.OR P4, PT, R19.reuse, 0x1, !P1 ;  /* 0x000000011300780c */ /* 0x040fe40004f81670 */
[C---:B------:R-:W-:Y:S02]  /*4bf0*/  ISETP.LT.OR P3, PT, R19.reuse, 0x2, !P1 ;  /* 0x000000021300780c */ /* 0x040fe40004f61670 */
[C---:B------:R-:W-:Y:S02]  /*4c00*/  ISETP.LT.OR P2, PT, R19.reuse, 0x1, !P0 ;  /* 0x000000011300780c */ /* 0x040fe40004741670 */
[----:B------:R-:W-:-:S07]  /*4c10*/  ISETP.LT.OR P5, PT, R19, 0x2, !P0 ;  /* 0x000000021300780c */ /* 0x000fce00047a1670 */
[-C--:B------:R-:W-:Y:S02]  /*4c20*/  @!P4 IMAD R3, R24, R90.reuse, RZ ;  /* 0x0000005a1803c224 */ /* 0x080fe400078e02ff */
[-C--:B------:R-:W-:Y:S02]  /*4c30*/  @!P3 IMAD R25, R25, R90.reuse, RZ ;  /* 0x0000005a1919b224 */ /* 0x080fe400078e02ff */
[-C--:B------:R-:W-:Y:S01]  /*4c40*/  @!P2 IMAD R9, R26, R90.reuse, RZ ;  /* 0x0000005a1a09a224 */ /* 0x080fe200078e02ff */
[----:B------:R0:W-:Y:S01]  /*4c50*/  @!P4 STG.E.U8 desc[UR36][R4.64], R3 ;  /* 0x000000030400c986 */ /* 0x0001e2000c101124 */
[----:B------:R-:W-:Y:S01]  /*4c60*/  ISETP.LT.OR P4, PT, R19, 0x9, !P1 ;  /* 0x000000091300780c */ /* 0x000fe20004f81670 */
[----:B------:R-:W-:Y:S02]  /*4c70*/  @!P5 IMAD R27, R27, R90, RZ ;  /* 0x0000005a1b1bd224 */ /* 0x000fe400078e02ff */
[----:B------:R-:W-:Y:S01]  /*4c80*/  @!P3 STG.E.U8 desc[UR36][R4.64+0x1], R25 ;  /* 0x000001190400b986 */ /* 0x000fe2000c101124 */
[----:B------:R-:W-:-:S03]  /*4c90*/  ISETP.LT.OR P3, PT, R19, 0xa, !P1 ;  /* 0x0000000a1300780c */ /* 0x000fc60004f61670 */
[----:B------:R1:W-:Y:S01]  /*4ca0*/  @!P2 STG.E.U8 desc[UR36][R6.64], R9 ;  /* 0x000000090600a986 */ /* 0x0003e2000c101124 */
[----:B------:R-:W-:-:S03]  /*4cb0*/  ISETP.LT.OR P2, PT, R19, 0x9, !P0 ;  /* 0x000000091300780c */ /* 0x000fc60004741670 */
[----:B------:R-:W-:Y:S01]  /*4cc0*/  @!P5 STG.E.U8 desc[UR36][R6.64+0x1], R27 ;  /* 0x0000011b0600d986 */ /* 0x000fe2000c101124 */
[----:B------:R-:W-:Y:S01]  /*4cd0*/  ISETP.LT.OR P5, PT, R19, 0xa, !P0 ;  /* 0x0000000a1300780c */ /* 0x000fe200047a1670 */
[----:B------:R-:W-:-:S04]  /*4ce0*/  @!P4 IMAD R11, R28, R90, RZ ;  /* 0x0000005a1c0bc224 */ /* 0x000fc800078e02ff */
[-C--:B------:R-:W-:Y:S01]  /*4cf0*/  @!P3 IMAD R29, R29, R90.reuse, RZ ;  /* 0x0000005a1d1db224 */ /* 0x080fe200078e02ff */
[----:B------:R-:W-:Y:S01]  /*4d00*/  @!P4 STG.E.U8 desc[UR36][R4.64+0x8], R11 ;  /* 0x0000080b0400c986 */ /* 0x000fe2000c101124 */
[C---:B------:R-:W-:Y:S02]  /*4d10*/  ISETP.LT.OR P4, PT, R19.reuse, 0x11, !P1 ;  /* 0x000000111300780c */ /* 0x040fe40004f81670 */
[-C--:B0-----:R-:W-:Y:S01]  /*4d20*/  @!P2 IMAD R3, R30, R90.reuse, RZ ;  /* 0x0000005a1e03a224 */ /* 0x081fe200078e02ff */
[----:B------:R-:W-:Y:S01]  /*4d30*/  @!P3 STG.E.U8 desc[UR36][R4.64+0x9], R29 ;  /* 0x0000091d0400b986 */ /* 0x000fe2000c101124 */
[----:B------:R-:W-:Y:S02]  /*4d40*/  ISETP.LT.OR P3, PT, R19, 0x12, !P1 ;  /* 0x000000121300780c */ /* 0x000fe40004f61670 */
[----:B------:R-:W-:Y:S01]  /*4d50*/  @!P5 IMAD R31, R31, R90, RZ ;  /* 0x0000005a1f1fd224 */ /* 0x000fe200078e02ff */
[----:B------:R0:W-:Y:S01]  /*4d60*/  @!P2 STG.E.U8 desc[UR36][R6.64+0x8], R3 ;  /* 0x000008030600a986 */ /* 0x0001e2000c101124 */
[----:B------:R-:W-:-:S03]  /*4d70*/  ISETP.LT.OR P2, PT, R19, 0x11, !P0 ;  /* 0x000000111300780c */ /* 0x000fc60004741670 */
[----:B------:R-:W-:Y:S01]  /*4d80*/  @!P5 STG.E.U8 desc[UR36][R6.64+0x9], R31 ;  /* 0x0000091f0600d986 */ /* 0x000fe2000c101124 */
[----:B------:R-:W-:Y:S01]  /*4d90*/  ISETP.LT.OR P5, PT, R19, 0x12, !P0 ;  /* 0x000000121300780c */ /* 0x000fe200047a1670 */
[----:B-1----:R-:W-:-:S04]  /*4da0*/  @!P4 IMAD R9, R32, R90, RZ ;  /* 0x0000005a2009c224 */ /* 0x002fc800078e02ff */
        /* <DEDUP_REMOVED lines=109> */
[----:B------:R1:W-:Y:S01]  /*5480*/  @!P4 STG.E.U8 desc[UR36][R4.64+0x58], R11 ;  /* 0x0000580b0400c986 */ /* 0x0003e2000c101124 */
        /* <DEDUP_REMOVED lines=13> */
[-C--:B-1----:R-:W-:Y:S01]  /*5560*/  @!P2 IMAD R11, R74, R90.reuse, RZ ;  /* 0x0000005a4a0ba224 */ /* 0x082fe200078e02ff */
[----:B------:R-:W-:Y:S01]  /*5570*/  @!P3 STG.E.U8 desc[UR36][R4.64+0x61], R73 ;  /* 0x000061490400b986 */ /* 0x000fe2000c101124 */
[----:B------:R-:W-:Y:S02]  /*5580*/  ISETP.LT.OR P3, PT, R19, 0x6a, !P1 ;  /* 0x0000006a1300780c */ /* 0x000fe40004f61670 */
[----:B------:R-:W-:Y:S01]  /*5590*/  @!P5 IMAD R75, R75, R90, RZ ;  /* 0x0000005a4b4bd224 */ /* 0x000fe200078e02ff */
[----:B------:R1:W-:Y:S01]  /*55a0*/  @!P2 STG.E.U8 desc[UR36][R6.64+0x60], R11 ;  /* 0x0000600b0600a986 */ /* 0x0003e2000c101124 */
[----:B------:R-:W-:-:S03]  /*55b0*/  ISETP.LT.OR P2, PT, R19, 0x69, !P0 ;  /* 0x000000691300780c */ /* 0x000fc60004741670 */
[----:B------:R-:W-:Y:S01]  /*55c0*/  @!P5 STG.E.U8 desc[UR36][R6.64+0x61], R75 ;  /* 0x0000614b0600d986 */ /* 0x000fe2000c101124 */
[----:B------:R-:W-:Y:S01]  /*55d0*/  ISETP.LT.OR P5, PT, R19, 0x6a, !P0 ;  /* 0x0000006a1300780c */ /* 0x000fe200047a1670 */
[----:B0-----:R-:W-:-:S04]  /*55e0*/  @!P4 IMAD R3, R76, R90, RZ ;  /* 0x0000005a4c03c224 */ /* 0x001fc800078e02ff */
[-C--:B------:R-:W-:Y:S01]  /*55f0*/  @!P3 IMAD R77, R77, R90.reuse, RZ ;  /* 0x0000005a4d4db224 */ /* 0x080fe200078e02ff */
[----:B------:R0:W-:Y:S01]  /*5600*/  @!P4 STG.E.U8 desc[UR36][R4.64+0x68], R3 ;  /* 0x000068030400c986 */ /* 0x0001e2000c101124 */
[C---:B------:R-:W-:Y:S02]  /*5610*/  ISETP.LT.OR P4, PT, R19.reuse, 0x72, !P1 ;  /* 0x000000721300780c */ /* 0x040fe40004f81670 */
[-C--:B--2---:R-:W-:Y:S01]  /*5620*/  @!P2 IMAD R9, R78, R90.reuse, RZ ;  /* 0x0000005a4e09a224 */ /* 0x084fe200078e02ff */
[----:B------:R-:W-:Y:S01]  /*5630*/  @!P3 STG.E.U8 desc[UR36][R4.64+0x69], R77 ;  /* 0x0000694d0400b986 */ /* 0x000fe2000c101124 */
[----:B------:R-:W-:Y:S02]  /*5640*/  ISETP.LT.OR P3, PT, R19, 0x71, !P1 ;  /* 0x000000711300780c */ /* 0x000fe40004f61670 */
[----:B------:R-:W-:Y:S01]  /*5650*/  @!P5 IMAD R79, R79, R90, RZ ;  /* 0x0000005a4f4fd224 */ /* 0x000fe200078e02ff */
[----:B------:R-:W-:Y:S01]  /*5660*/  @!P2 STG.E.U8 desc[UR36][R6.64+0x68], R9 ;  /* 0x000068090600a986 */ /* 0x000fe2000c101124 */
[----:B------:R-:W-:-:S03]  /*5670*/  ISETP.LT.OR P2, PT, R19, 0x71, !P0 ;  /* 0x000000711300780c */ /* 0x000fc60004741670 */
[----:B------:R-:W-:Y:S01]  /*5680*/  @!P5 STG.E.U8 desc[UR36][R6.64+0x69], R79 ;  /* 0x0000694f0600d986 */ /* 0x000fe2000c101124 */
[----:B------:R-:W-:Y:S01]  /*5690*/  ISETP.LT.OR P5, PT, R19, 0x79, !P0 ;  /* 0x000000791300780c */ /* 0x000fe200047a1670 */
[----:B------:R-:W-:-:S04]  /*56a0*/  @!P4 IMAD R81, R81, R90, RZ ;  /* 0x0000005a5151c224 */ /* 0x000fc800078e02ff */
[-C--:B-1----:R-:W-:Y:S01]  /*56b0*/  @!P3 IMAD R11, R80, R90.reuse, RZ ;  /* 0x0000005a500bb224 */ /* 0x082fe200078e02ff */
[----:B------:R-:W-:Y:S01]  /*56c0*/  @!P4 STG.E.U8 desc[UR36][R4.64+0x71], R81 ;  /* 0x000071510400c986 */ /* 0x000fe2000c101124 */
[C---:B------:R-:W-:Y:S02]  /*56d0*/  ISETP.LT.OR P4, PT, R19.reuse, 0x72, !P0 ;  /* 0x000000721300780c */ /* 0x040fe40004781670 */
[C---:B------:R-:W-:Y:S01]  /*56e0*/  ISETP.LT.OR P0, PT, R19.reuse, 0x7a, !P0 ;  /* 0x0000007a1300780c */ /* 0x040fe20004701670 */
[----:B------:R1:W-:Y:S01]  /*56f0*/  @!P3 STG.E.U8 desc[UR36][R4.64+0x70], R11 ;  /* 0x0000700b0400b986 */ /* 0x0003e2000c101124 */
[C---:B------:R-:W-:Y:S01]  /*5700*/  ISETP.LT.OR P3, PT, R19.reuse, 0x79, !P1 ;  /* 0x000000791300780c */ /* 0x040fe20004f61670 */
[----:B0-----:R-:W-:Y:S01]  /*5710*/  @!P2 IMAD R3, R82, R90, RZ ;  /* 0x0000005a5203a224 */ /* 0x001fe200078e02ff */
[----:B------:R-:W-:-:S04]  /*5720*/  ISETP.LT.OR P1, PT, R19, 0x7a, !P1 ;  /* 0x0000007a1300780c */ /* 0x000fc80004f21670 */
[----:B------:R2:W-:Y:S03]  /*5730*/  @!P2 STG.E.U8 desc[UR36][R6.64+0x70], R3 ;  /* 0x000070030600a986 */ /* 0x0005e6000c101124 */
[-C--:B------:R-:W-:Y:S02]  /*5740*/  @!P4 IMAD R83, R83, R90.reuse, RZ ;  /* 0x0000005a5353c224 */ /* 0x080fe400078e02ff */
[-C--:B-1----:R-:W-:Y:S02]  /*5750*/  @!P5 IMAD R11, R86, R90.reuse, RZ ;  /* 0x0000005a560bd224 */ /* 0x082fe400078e02ff */
[-C--:B------:R-:W-:Y:S01]  /*5760*/  @!P3 IMAD R9, R84, R90.reuse, RZ ;  /* 0x0000005a5409b224 */ /* 0x080fe200078e02ff */
[----:B------:R2:W-:Y:S01]  /*5770*/  @!P4 STG.E.U8 desc[UR36][R6.64+0x71], R83 ;  /* 0x000071530600c986 */ /* 0x0005e2000c101124 */
[-C--:B------:R-:W-:Y:S02]  /*5780*/  @!P1 IMAD R85, R85, R90.reuse, RZ ;  /* 0x0000005a55559224 */ /* 0x080fe400078e02ff */
[----:B------:R-:W-:Y:S01]  /*5790*/  @!P0 IMAD R87, R87, R90, RZ ;  /* 0x0000005a57578224 */ /* 0x000fe200078e02ff */
[----:B------:R2:W-:Y:S04]  /*57a0*/  @!P3 STG.E.U8 desc[UR36][R4.64+0x78], R9 ;  /* 0x000078090400b986 */ /* 0x0005e8000c101124 */
[----:B------:R2:W-:Y:S04]  /*57b0*/  @!P1 STG.E.U8 desc[UR36][R4.64+0x79], R85 ;  /* 0x0000795504009986 */ /* 0x0005e8000c101124 */
[----:B------:R2:W-:Y:S04]  /*57c0*/  @!P5 STG.E.U8 desc[UR36][R6.64+0x78], R11 ;  /* 0x0000780b0600d986 */ /* 0x0005e8000c101124 */
[----:B------:R2:W-:Y:S02]  /*57d0*/  @!P0 STG.E.U8 desc[UR36][R6.64+0x79], R87 ;  /* 0x0000795706008986 */ /* 0x0005e4000c101124 */
.L_x_169:
[----:B------:R-:W-:Y:S05]  /*57e0*/  BSYNC B0 ;  /* 0x0000000000007941 */ /* 0x000fea0003800000 */
.L_x_39:
[----:B0-2---:R-:W2:Y:S01]  /*57f0*/  LDL.64 R4, [R1] ;  /* 0x0000000001047983 */ /* 0x005ea20000100a00 */
[----:B------:R-:W-:Y:S01]  /*5800*/  ULDC.64 UR4, c[0x0][0x650] ;  /* 0x0001940000047ab9 */ /* 0x000fe20000000a00 */
[----:B------:R-:W-:Y:S02]  /*5810*/  IMAD.U32 R0, RZ, RZ, UR44 ;  /* 0x0000002cff007e24 */ /* 0x000fe4000f8e00ff */
[----:B------:R-:W-:Y:S02]  /*5820*/  IMAD.MOV.U32 R22, RZ, RZ, -0x1 ;  /* 0xffffffffff167424 */ /* 0x000fe400078e00ff */
[----:B------:R0:W-:Y:S01]  /*5830*/  SYNCS.ARRIVE.TRANS64.A1T0 RZ, [R0+UR47], RZ ;  /* 0x000000ff00ff79a7 */ /* 0x0001e2000810002f */
[----:B------:R-:W-:Y:S02]  /*5840*/  IMAD.MOV.U32 R19, RZ, RZ, -0x1 ;  /* 0xffffffffff137424 */ /* 0x000fe400078e00ff */
[----:B------:R-:W-:Y:S01]  /*5850*/  IMAD.MOV.U32 R18, RZ, RZ, -0x1 ;  /* 0xffffffffff127424 */ /* 0x000fe200078e00ff */
[----:B0-----:R-:W-:-:S02]  /*5860*/  PRMT R0, RZ, 0x7610, R0 ;  /* 0x00007610ff007816 */ /* 0x001fc40000000000 */
[----:B--2---:R-:W-:-:S05]  /*5870*/  LEA R16, P0, R4, R16, 0x1 ;  /* 0x0000001004107211 */ /* 0x004fca00078008ff */
[----:B------:R-:W-:Y:S01]  /*5880*/  IMAD.X R17, R98, 0x1, R17, P0 ;  /* 0x0000000162117824 */ /* 0x000fe200000e0611 */
[----:B------:R-:W-:-:S04]  /*5890*/  ISETP.GE.U32.AND P0, PT, R16, UR4, PT ;  /* 0x0000000410007c0c */ /* 0x000fc8000bf06070 */
[----:B------:R-:W-:-:S13]  /*58a0*/  ISETP.GE.U32.AND.EX P0, PT, R17, UR5, PT, P0 ;  /* 0x0000000511007c0c */ /* 0x000fda000bf06100 */
[----:B------:R-:W-:Y:S05]  /*58b0*/  @P0 BRA `(.L_x_170) ;  /* 0x0000000400500947 */ /* 0x000fea0003800000 */
[----:B------:R-:W0:Y:S01]  /*58c0*/  LDC.64 R10, c[0x0][0x628] ;  /* 0x00018a00ff0a7b82 */ /* 0x000e220000000a00 */
[----:B------:R-:W2:Y:S01]  /*58d0*/  S2R R19, SR_CTAID.X ;  /* 0x0000000000137919 */ /* 0x000ea20000002500 */
[----:B------:R-:W-:Y:S02]  /*58e0*/  IMAD.MOV.U32 R8, RZ, RZ, R16 ;  /* 0x000000ffff087224 */ /* 0x000fe400078e0010 */
[----:B------:R-:W-:Y:S01]  /*58f0*/  IMAD.MOV.U32 R9, RZ, RZ, R17 ;  /* 0x000000ffff097224 */ /* 0x000fe200078e0011 */
[----:B------:R-:W3:Y:S03]  /*5900*/  S2R R20, SR_CTAID.Y ;  /* 0x0000000000147919 */ /* 0x000ee60000002600 */
[----:B------:R-:W1:Y:S08]  /*5910*/  LDC R0, c[0x0][0x630] ;  /* 0x00018c00ff007b82 */ /* 0x000e700000000800 */
[----:B------:R-:W1:Y:S01]  /*5920*/  LDC.64 R14, c[0x0][0x620] ;  /* 0x00018800ff0e7b82 */ /* 0x000e620000000a00 */
[----:B0-----:R-:W-:-:S04]  /*5930*/  ISETP.NE.U32.AND P0, PT, R10, RZ, PT ;  /* 0x000000ff0a00720c */ /* 0x001fc80003f05070 */
[----:B------:R-:W-:-:S13]  /*5940*/  ISETP.NE.AND.EX P0, PT, R11, RZ, PT, P0 ;  /* 0x000000ff0b00720c */ /* 0x000fda0003f05300 */
[----:B-123--:R-:W-:Y:S05]  /*5950*/  @!P0 BRA `(.L_x_171) ;  /* 0x0000000000288947 */ /* 0x00efea0003800000 */
[----:B------:R-:W0:Y:S02]  /*5960*/  LDC R3, c[0x0][0x634] ;  /* 0x00018d00ff037b82 */ /* 0x000e240000000800 */
[----:B0-----:R-:W-:-:S05]  /*5970*/  IADD3 R3, P0, R16, R3, RZ ;  /* 0x0000000310037210 */ /* 0x001fca0007f1e0ff */
[----:B------:R-:W-:-:S04]  /*5980*/  IMAD.X R13, RZ, RZ, R17, P0 ;  /* 0x000000ffff0d7224 */ /* 0x000fc800000e0611 */
[----:B------:R-:W-:-:S04]  /*5990*/  IMAD.WIDE.U32 R4, R13, R10, RZ ;  /* 0x0000000a0d047225 */ /* 0x000fc800078e00ff */
[----:B----4-:R-:W-:-:S04]  /*59a0*/  IMAD.WIDE.U32 R6, P0, R3, R11, R4 ;  /* 0x0000000b03067225 */ /* 0x010fc80007800004 */
[----:B------:R-:W-:-:S04]  /*59b0*/  IMAD.WIDE.U32 R4, R3, R10, RZ ;  /* 0x0000000a03047225 */ /* 0x000fc800078e00ff */
[----:B------:R-:W-:Y:S01]  /*59c0*/  IMAD.X R9, RZ, RZ, RZ, P0 ;  /* 0x000000ffff097224 */ /* 0x000fe200000e06ff */
[----:B------:R-:W-:Y:S01]  /*59d0*/  IADD3 RZ, P0, R5, R6, RZ ;  /* 0x0000000605ff7210 */ /* 0x000fe20007f1e0ff */
[----:B------:R-:W-:-:S04]  /*59e0*/  IMAD.MOV.U32 R8, RZ, RZ, R7 ;  /* 0x000000ffff087224 */ /* 0x000fc800078e0007 */
[----:B------:R-:W-:-:S08]  /*59f0*/  IMAD.WIDE.U32.X R8, R13, R11, R8, P0 ;  /* 0x0000000b0d087225 */ /* 0x000fd000000e0408 */
.L_x_171:
[-CC-:B------:R-:W-:Y:S01]  /*5a00*/  SHF.R.U64 R18, R8, R0.reuse, R9.reuse ;  /* 0x0000000008127219 */ /* 0x180fe20000001209 */
[----:B------:R-:W0:Y:S01]  /*5a10*/  LDC.64 R24, c[0x0][0x640] ;  /* 0x00019000ff187b82 */ /* 0x000e220000000a00 */
[----:B------:R-:W-:Y:S01]  /*5a20*/  SHF.R.U32.HI R0, RZ, R0, R9 ;  /* 0x00000000ff007219 */ /* 0x000fe20000011609 */
[----:B------:R-:W-:Y:S01]  /*5a30*/  ULDC UR4, c[0x0][0x150] ;  /* 0x0000540000047ab9 */ /* 0x000fe20000000800 */
[----:B------:R-:W-:Y:S02]  /*5a40*/  IADD3 R3, P0, RZ, -R18, RZ ;  /* 0x80000012ff037210 */ /* 0x000fe40007f1e0ff */
[----:B----4-:R-:W-:-:S03]  /*5a50*/  I2FP.F32.U32 R7, R19 ;  /* 0x0000001300077245 */ /* 0x010fc60000201000 */
[----:B------:R-:W1:Y:S01]  /*5a60*/  LDC R6, c[0x0][0x618] ;  /* 0x00018600ff067b82 */ /* 0x000e620000000800 */
[----:B------:R-:W-:Y:S02]  /*5a70*/  IMAD.X R5, RZ, RZ, ~R0, P0 ;  /* 0x000000ffff057224 */ /* 0x000fe400000e0e00 */
[----:B------:R-:W-:Y:S01]  /*5a80*/  FMUL R7, R7, UR4 ;  /* 0x0000000407077c20 */ /* 0x000fe20008400000 */
[----:B------:R-:W-:Y:S01]  /*5a90*/  ULDC UR4, c[0x0][0x154] ;  /* 0x0000550000047ab9 */ /* 0x000fe20000000800 */
[-C--:B------:R-:W-:Y:S02]  /*5aa0*/  IMAD R0, R5, R14.reuse, RZ ;  /* 0x0000000e05007224 */ /* 0x080fe400078e02ff */
[C---:B------:R-:W-:Y:S01]  /*5ab0*/  IMAD.WIDE.U32 R4, R3.reuse, R14, R16 ;  /* 0x0000000e03047225 */ /* 0x040fe200078e0010 */
[----:B------:R-:W2:Y:S01]  /*5ac0*/  LDC R8, c[0x0][0x608] ;  /* 0x00018200ff087b82 */ /* 0x000ea20000000800 */
[----:B------:R-:W3:Y:S02]  /*5ad0*/  F2I.U32.TRUNC.NTZ R7, R7 ;  /* 0x0000000700077305 */ /* 0x000ee4000020f000 */
[----:B------:R-:W-:-:S04]  /*5ae0*/  IMAD R3, R3, R15, R0 ;  /* 0x0000000f03037224 */ /* 0x000fc800078e0200 */
[----:B------:R-:W-:Y:S01]  /*5af0*/  IMAD.IADD R3, R5, 0x1, R3 ;  /* 0x0000000105037824 */ /* 0x000fe200078e0203 */
[----:B------:R-:W4:Y:S01]  /*5b00*/  LDC R22, c[0x0][0x658] ;  /* 0x00019600ff167b82 */ /* 0x000f220000000800 */
[----:B------:R-:W-:Y:S02]  /*5b10*/  I2FP.F32.U32 R5, R20 ;  /* 0x0000001400057245 */ /* 0x000fe40000201000 */
[----:B0-----:R-:W-:-:S04]  /*5b20*/  ISETP.NE.U32.AND P0, PT, R24, RZ, PT ;  /* 0x000000ff1800720c */ /* 0x001fc80003f05070 */
[----:B------:R-:W-:Y:S01]  /*5b30*/  ISETP.NE.AND.EX P0, PT, R25, RZ, PT, P0 ;  /* 0x000000ff1900720c */ /* 0x000fe20003f05300 */
[----:B------:R-:W0:Y:S01]  /*5b40*/  LDC R0, c[0x0][0x144] ;  /* 0x00005100ff007b82 */ /* 0x000e220000000800 */
[-C--:B-1----:R-:W-:Y:S01]  /*5b50*/  SHF.R.U64 R10, R4, R6.reuse, R3 ;  /* 0x00000006040a7219 */ /* 0x082fe20000001203 */
[----:B---3--:R-:W-:Y:S01]  /*5b60*/  IMAD.MOV R7, RZ, RZ, -R7 ;  /* 0x000000ffff077224 */ /* 0x008fe200078e0a07 */
[----:B------:R-:W-:Y:S01]  /*5b70*/  SHF.R.U32.HI R3, RZ, R6, R3 ;  /* 0x00000006ff037219 */ /* 0x000fe20000011603 */
[----:B------:R-:W-:-:S04]  /*5b80*/  FMUL R6, R5, UR4 ;  /* 0x0000000405067c20 */ /* 0x000fc80008400000 */
[----:B------:R-:W1:Y:S01]  /*5b90*/  LDC R15, c[0x0][0x148] ;  /* 0x00005200ff0f7b82 */ /* 0x000e620000000800 */
[----:B------:R3:W0:Y:S01]  /*5ba0*/  F2I.U32.TRUNC.NTZ R14, R6 ;  /* 0x00000006000e7305 */ /* 0x000622000020f000 */
[-CC-:B--2---:R-:W-:Y:S02]  /*5bb0*/  SHF.R.U64 R12, R10, R8.reuse, R3.reuse ;  /* 0x000000080a0c7219 */ /* 0x184fe40000001203 */
[----:B------:R-:W-:-:S04]  /*5bc0*/  SHF.R.U32.HI R3, RZ, R8, R3 ;  /* 0x00000008ff037219 */ /* 0x000fc80000011603 */
[----:B------:R-:W2:Y:S01]  /*5bd0*/  LDC R21, c[0x0][0x600] ;  /* 0x00018000ff157b82 */ /* 0x000ea20000000800 */
[-CC-:B----4-:R-:W-:Y:S02]  /*5be0*/  SHF.R.U64 R13, R12, R22.reuse, R3.reuse ;  /* 0x000000160c0d7219 */ /* 0x190fe40000001203 */
[----:B------:R-:W-:-:S03]  /*5bf0*/  SHF.R.U32.HI R5, RZ, R22, R3 ;  /* 0x00000016ff057219 */ /* 0x000fc60000011603 */
[----:B------:R-:W-:Y:S02]  /*5c00*/  IMAD.MOV.U32 R4, RZ, RZ, R13 ;  /* 0x000000ffff047224 */ /* 0x000fe400078e000d */
[----:B------:R-:W4:Y:S01]  /*5c10*/  LDC R26, c[0x0][0x648] ;  /* 0x00019200ff1a7b82 */ /* 0x000f220000000800 */
[----:B0-----:R-:W-:-:S07]  /*5c20*/  IMAD R22, R0, R7, R19 ;  /* 0x0000000700167224 */ /* 0x001fce00078e0213 */
[----:B------:R-:W0:Y:S08]  /*5c30*/  LDC R27, c[0x0][0x638] ;  /* 0x00018e00ff1b7b82 */ /* 0x000e300000000800 */
[----:B------:R-:W0:Y:S01]  /*5c40*/  LDC R28, c[0x0][0x610] ;  /* 0x00018400ff1c7b82 */ /* 0x000e220000000800 */
[----:B-1-3--:R-:W-:Y:S05]  /*5c50*/  @!P0 BRA `(.L_x_172) ;  /* 0x0000000000288947 */ /* 0x00afea0003800000 */
[----:B------:R-:W1:Y:S02]  /*5c60*/  LDC R0, c[0x0][0x64c] ;  /* 0x00019300ff007b82 */ /* 0x000e640000000800 */
[----:B-1----:R-:W-:-:S05]  /*5c70*/  IADD3 R3, P0, R13, R0, RZ ;  /* 0x000000000d037210 */ /* 0x002fca0007f1e0ff */
        /* <DEDUP_REMOVED lines=8> */
.L_x_172:
[----:B------:R-:W-:Y:S01]  /*5d00*/  ISETP.NE.AND P0, PT, R2, 0x1, PT ;  /* 0x000000010200780c */ /* 0x000fe20003f05270 */
[----:B------:R-:W-:Y:S01]  /*5d10*/  IMAD.MOV R14, RZ, RZ, -R14 ;  /* 0x000000ffff0e7224 */ /* 0x000fe200078e0a0e */
[----:B----4-:R-:W-:Y:S01]  /*5d20*/  SHF.R.U64 R0, R4, R26, R5 ;  /* 0x0000001a04007219 */ /* 0x010fe20000001205 */
[----:B--2---:R-:W-:Y:S01]  /*5d30*/  VIADD R5, R21, 0xffffffff ;  /* 0xffffffff15057836 */ /* 0x004fe20000000000 */
[----:B------:R-:W-:-:S03]  /*5d40*/  LOP3.LUT R3, R12, R99, RZ, 0xc0, !PT ;  /* 0x000000630c037212 */ /* 0x000fc600078ec0ff */
[----:B------:R-:W-:Y:S01]  /*5d50*/  IMAD.MOV R4, RZ, RZ, -R0 ;  /* 0x000000ffff047224 */ /* 0x000fe200078e0a00 */
[----:B------:R-:W-:Y:S01]  /*5d60*/  LOP3.LUT R5, R10, R5, RZ, 0xc0, !PT ;  /* 0x000000050a057212 */ /* 0x000fe200078ec0ff */
[----:B------:R-:W-:Y:S02]  /*5d70*/  IMAD R3, R96, R0, R3 ;  /* 0x0000000060037224 */ /* 0x000fe400078e0203 */
[----:B0-----:R-:W-:Y:S02]  /*5d80*/  IMAD R0, R4, R27, R13 ;  /* 0x0000001b04007224 */ /* 0x001fe400078e020d */
[----:B------:R-:W-:Y:S02]  /*5d90*/  @P0 IMAD R22, R15, R14, R20 ;  /* 0x0000000e0f160224 */ /* 0x000fe400078e0214 */
[----:B------:R-:W-:Y:S02]  /*5da0*/  IMAD.MOV.U32 R4, RZ, RZ, 0x1 ;  /* 0x00000001ff047424 */ /* 0x000fe400078e00ff */
[----:B------:R-:W-:-:S02]  /*5db0*/  IMAD R22, R3, R28, R22 ;  /* 0x0000001c03167224 */ /* 0x000fc400078e0216 */
[----:B------:R-:W-:Y:S01]  /*5dc0*/  IMAD R3, R0, R21, R5 ;  /* 0x0000001500037224 */ /* 0x000fe200078e0205 */
[----:B------:R-:W-:-:S04]  /*5dd0*/  PRMT R0, R4, 0x7610, R0 ;  /* 0x0000761004007816 */ /* 0x000fc80000000000 */
[----:B------:R-:W-:Y:S02]  /*5de0*/  SEL R19, R3, R22, !P0 ;  /* 0x0000001603137207 */ /* 0x000fe40004000000 */
[----:B------:R-:W-:-:S07]  /*5df0*/  SEL R22, R22, R3, !P0 ;  /* 0x0000000316167207 */ /* 0x000fce0004000000 */
.L_x_170:
[----:B------:R-:W-:Y:S02]  /*5e00*/  LOP3.LUT P0, RZ, R0, 0xff, RZ, 0xc0, !PT ;  /* 0x000000ff00ff7812 */ /* 0x000fe4000780c0ff */
[----:B------:R-:W-:-:S11]  /*5e10*/  LOP3.LUT R102, R102, 0x1, RZ, 0x3c, !PT ;  /* 0x0000000166667812 */ /* 0x000fd600078e3cff */
[----:B------:R-:W-:Y:S05]  /*5e20*/  @P0 BRA `(.L_x_173) ;  /* 0xffffffbc00740947 */ /* 0x000fea000383ffff */
[----:B------:R-:W-:Y:S05]  /*5e30*/  EXIT ;  /* 0x000000000000794d */ /* 0x000fea0003800000 */
.L_x_18:
[----:B------:R-:W-:-:S08]  /*5e40*/  ISETP.NE.AND P0, PT, R14, RZ, PT ;  /* 0x000000ff0e00720c */ /* 0x000fd00003f05270 */
[----:B0-----:R-:W0:-:S00]  /*5e50*/  USETMAXREG.DEALLOC.CTAPOOL 0x28 ;  /* 0x00000028000079c8 */ /* 0x001e0000080e0500 */
[----:B------:R-:W-:Y:S05]  /*5e60*/  @P0 EXIT ;  /* 0x000000000000094d */ /* 0x000fea0003800000 */
[----:B0-----:R-:W-:Y:S01]  /*5e70*/  LOP3.LUT P0, RZ, R8, 0xff, RZ, 0xc0, !PT ;  /* 0x000000ff08ff7812 */ /* 0x001fe2000780c0ff */
[----:B------:R-:W-:Y:S02]  /*5e80*/  IMAD.MOV.U32 R3, RZ, RZ, 0x1 ;  /* 0x00000001ff037424 */ /* 0x000fe400078e00ff */
[----:B------:R-:W-:-:S10]  /*5e90*/  IMAD.MOV.U32 R8, RZ, RZ, RZ ;  /* 0x000000ffff087224 */ /* 0x000fd400078e00ff */
[----:B------:R-:W-:Y:S05]  /*5ea0*/  @!P0 BRA `(.L_x_174) ;  /* 0x0000000c006c8947 */ /* 0x000fea0003800000 */
[----:B------:R-:W0:Y:S01]  /*5eb0*/  S2UR UR9, SR_CgaCtaId ;  /* 0x00000000000979c3 */ /* 0x000e220000008800 */
[----:B------:R-:W-:Y:S01]  /*5ec0*/  ULDC UR5, c[0x0][0x658] ;  /* 0x0001960000057ab9 */ /* 0x000fe20000000800 */
[----:B------:R-:W-:Y:S01]  /*5ed0*/  UMOV UR10, 0xffffffff ;  /* 0xffffffff000a7882 */ /* 0x000fe20000000000 */
[----:B------:R-:W-:Y:S01]  /*5ee0*/  UMOV UR11, 0x1 ;  /* 0x00000001000b7882 */ /* 0x000fe20000000000 */
[----:B------:R-:W-:Y:S01]  /*5ef0*/  USHF.L.U32 UR10, UR10, UR5, URZ ;  /* 0x000000050a0a7299 */ /* 0x000fe2000800063f */
[----:B------:R-:W-:Y:S01]  /*5f00*/  LOP3.LUT P0, RZ, R5, 0x1f, RZ, 0xc0, !PT ;  /* 0x0000001f05ff7812 */ /* 0x000fe2000780c0ff */
[----:B------:R-:W-:Y:S01]  /*5f10*/  BSSY B0, `(.L_x_174) ;  /* 0x00000d4000007945 */ /* 0x000fe20003800000 */
[C---:B------:R-:W-:Y:S01]  /*5f20*/  ISETP.NE.AND P2, PT, R4.reuse, RZ, PT ;  /* 0x000000ff0400720c */ /* 0x040fe20003f45270 */
[----:B------:R-:W-:Y:S01]  /*5f30*/  IMAD.MOV.U32 R10, RZ, RZ, 0x1 ;  /* 0x00000001ff0a7424 */ /* 0x000fe200078e00ff */
[----:B------:R-:W-:Y:S01]  /*5f40*/  ISETP.NE.OR P0, PT, R4, RZ, !P0 ;  /* 0x000000ff0400720c */ /* 0x000fe20004705670 */
[----:B------:R-:W-:Y:S01]  /*5f50*/  IMAD.MOV.U32 R3, RZ, RZ, 0x1 ;  /* 0x00000001ff037424 */ /* 0x000fe200078e00ff */
[----:B------:R-:W-:Y:S01]  /*5f60*/  LOP3.LUT R9, R23, 0x2, RZ, 0xfc, !PT ;  /* 0x0000000217097812 */ /* 0x000fe200078efcff */
[----:B------:R-:W-:Y:S01]  /*5f70*/  IMAD.MOV.U32 R8, RZ, RZ, RZ ;  /* 0x000000ffff087224 */ /* 0x000fe200078e00ff */
[----:B------:R-:W-:Y:S01]  /*5f80*/  ULDC UR4, c[0x0][0x600] ;  /* 0x0001800000047ab9 */ /* 0x000fe20000000800 */
[----:B------:R-:W-:Y:S01]  /*5f90*/  UMOV UR18, 0x5 ;  /* 0x0000000500127882 */ /* 0x000fe20000000000 */
[----:B------:R-:W-:-:S02]  /*5fa0*/  UIADD3 UR26, UR40, 0x1, URZ ;  /* 0x00000001281a7890 */ /* 0x000fc4000fffe03f */
[----:B------:R-:W-:Y:S02]  /*5fb0*/  UIADD3 UR4, UR4, -0x1, URZ ;  /* 0xffffffff04047890 */ /* 0x000fe4000fffe03f */
[----:B------:R-:W-:Y:S01]  /*5fc0*/  USHF.L.U32 UR5, UR11, UR5, URZ ;  /* 0x000000050b057299 */ /* 0x000fe2000800063f */
[----:B------:R-:W-:Y:S01]  /*5fd0*/  ULDC.64 UR24, c[0x0][0x198] ;  /* 0x0000660000187ab9 */ /* 0x000fe20000000a00 */
[----:B0-----:R-:W-:Y:S02]  /*5fe0*/  ULOP3.LUT UR8, UR9, 0x1, URZ, 0xc0, !UPT ;  /* 0x0000000109087892 */ /* 0x001fe4000f8ec03f */
[----:B------:R-:W-:Y:S02]  /*5ff0*/  USHF.L.U32 UR7, UR9, 0xb, URZ ;  /* 0x0000000b09077899 */ /* 0x000fe4000800063f */
[----:B------:R-:W-:Y:S02]  /*6000*/  USHF.R.U32.HI UR27, URZ, 0x1, UR9 ;  /* 0x000000013f1b7899 */ /* 0x000fe40008011609 */
[----:B------:R-:W-:-:S02]  /*6010*/  USHF.L.U32 UR6, UR9, 0x6, URZ ;  /* 0x0000000609067899 */ /* 0x000fc4000800063f */
[----:B------:R-:W-:Y:S02]  /*6020*/  ULOP3.LUT UR9, UR9, 0xfffffffe, URZ, 0xc0, !UPT ;  /* 0xfffffffe09097892 */ /* 0x000fe4000f8ec03f */
[----:B------:R-:W-:Y:S02]  /*6030*/  UISETP.GT.U32.AND UP0, UPT, UR8, 0xffff, UPT ;  /* 0x0000ffff0800788c */ /* 0x000fe4000bf04070 */
[----:B------:R-:W-:Y:S02]  /*6040*/  ULOP3.LUT UR13, UR7, 0x800, URZ, 0xc0, !UPT ;  /* 0x00000800070d7892 */ /* 0x000fe4000f8ec03f */
[----:B------:R-:W-:Y:S02]  /*6050*/  ULOP3.LUT UR7, URZ, UR10, URZ, 0x33, !UPT ;  /* 0x0000000a3f077292 */ /* 0x000fe4000f8e333f */
[----:B------:R-:W-:Y:S02]  /*6060*/  USHF.L.U32 UR10, UR11, UR9, URZ ;  /* 0x000000090b0a7299 */ /* 0x000fe4000800063f */
[----:B------:R-:W-:-:S02]  /*6070*/  ULOP3.LUT UR9, UR9, 0x1, URZ, 0xfc, !UPT ;  /* 0x0000000109097892 */ /* 0x000fc4000f8efc3f */
[----:B------:R-:W-:Y:S02]  /*6080*/  USEL UR8, UR8, 0xffff, !UP0 ;  /* 0x0000ffff08087887 */ /* 0x000fe4000c000000 */
[----:B------:R-:W-:Y:S02]  /*6090*/  USHF.L.U32 UR9, UR11, UR9, URZ ;  /* 0x000000090b097299 */ /* 0x000fe4000800063f */
[----:B------:R-:W-:Y:S02]  /*60a0*/  ULOP3.LUT UR8, UR8, 0xffff, URZ, 0xc0, !UPT ;  /* 0x0000ffff08087892 */ /* 0x000fe4000f8ec03f */
[----:B------:R-:W-:Y:S02]  /*60b0*/  ULEA UR28, UR27, 0x380, 0xa ;  /* 0x000003801b1c7891 */ /* 0x000fe4000f8e503f */
[----:B------:R-:W-:Y:S02]  /*60c0*/  ULOP3.LUT UR6, UR6, 0x40, URZ, 0xc0, !UPT ;  /* 0x0000004006067892 */ /* 0x000fe4000f8ec03f */
[----:B------:R-:W-:-:S02]  /*60d0*/  UIADD3 UR13, UR13, 0x12b80, URZ ;  /* 0x00012b800d0d7890 */ /* 0x000fc4000fffe03f */
[----:B------:R-:W-:Y:S02]  /*60e0*/  ULOP3.LUT UR19, UR10, UR9, URZ, 0xfc, !UPT ;  /* 0x000000090a137292 */ /* 0x000fe4000f8efc3f */
[----:B------:R-:W-:-:S12]  /*60f0*/  USHF.L.U32 UR18, UR18, UR8, URZ ;  /* 0x0000000812127299 */ /* 0x000fd8000800063f */
.L_x_186:
[----:B------:R-:W-:-:S03]  /*6100*/  UMOV UR8, 0xffffffff ;  /* 0xffffffff00087882 */ /* 0x000fc60000000000 */
[----:B------:R-:W-:Y:S05]  /*6110*/  BRA.DIV UR8, `(.L_x_175) ;  /* 0x0000002208907947 */ /* 0x000fea000b800000 */
[----:B------:R-:W-:-:S13]  /*6120*/  ELECT P6, URZ, PT ;  /* 0x00000000003f782f */ /* 0x000fda00038c0000 */
.L_x_232:
[----:B------:R-:W0:Y:S01]  /*6130*/  LDC R4, c[0x0][0x28c] ;  /* 0x0000a300ff047b82 */ /* 0x000e220000000800 */
[----:B------:R-:W-:Y:S01]  /*6140*/  BSSY B1, `(.L_x_176) ;  /* 0x000003a000017945 */ /* 0x000fe20003800000 */
[----:B0-----:R-:W-:-:S13]  /*6150*/  ISETP.LT.OR P6, PT, R4, 0x1, !P6 ;  /* 0x000000010400780c */ /* 0x001fda00077c1670 */
[----:B------:R-:W-:Y:S05]  /*6160*/  @P6 BRA `(.L_x_177) ;  /* 0x0000000000dc6947 */ /* 0x000fea0003800000 */
[----:B------:R-:W-:Y:S01]  /*6170*/  LEA R22, R22, UR27, 0x1 ;  /* 0x0000001b16167c11 */ /* 0x000fe2000f8e08ff */
[----:B------:R-:W-:Y:S01]  /*6180*/  IMAD.MOV.U32 R13, RZ, RZ, RZ ;  /* 0x000000ffff0d7224 */ /* 0x000fe200078e00ff */
[----:B------:R-:W-:Y:S01]  /*6190*/  LEA R19, R19, UR6, 0x7 ;  /* 0x0000000613137c11 */ /* 0x000fe2000f8e38ff */
[----:B------:R-:W-:Y:S02]  /*61a0*/  IMAD.U32 R14, RZ, RZ, UR26 ;  /* 0x0000001aff0e7e24 */ /* 0x000fe4000f8e00ff */
[----:B------:R-:W-:Y:S02]  /*61b0*/  IMAD.MOV.U32 R4, RZ, RZ, R3 ;  /* 0x000000ffff047224 */ /* 0x000fe400078e0003 */
[----:B------:R-:W-:Y:S02]  /*61c0*/  IMAD.MOV.U32 R5, RZ, RZ, R8 ;  /* 0x000000ffff057224 */ /* 0x000fe400078e0008 */
[----:B------:R-:W-:-:S07]  /*61d0*/  IMAD.SHL.U32 R22, R22, 0x20, RZ ;  /* 0x0000002016167824 */ /* 0x000fce00078e00ff */
.L_x_181:
[----:B------:R-:W0:Y:S01]  /*61e0*/  S2R R7, SR_CgaCtaId ;  /* 0x0000000000077919 */ /* 0x000e220000008800 */
[----:B------:R-:W-:-:S04]  /*61f0*/  MOV R6, 0x400 ;  /* 0x0000040000067802 */ /* 0x000fc80000000f00 */
[----:B0-----:R-:W-:Y:S02]  /*6200*/  LEA R12, R7, R6, 0x18 ;  /* 0x00000006070c7211 */ /* 0x001fe400078ec0ff */
[----:B------:R-:W-:Y:S01]  /*6210*/  SHF.L.U32 R6, R4, 0x1f, RZ ;  /* 0x0000001f04067819 */ /* 0x000fe200000006ff */
[----:B------:R-:W0:Y:S02]  /*6220*/  @!P2 LDC R7, c[0x0][0x500] ;  /* 0x00014000ff07ab82 */ /* 0x000e240000000800 */
[----:B------:R-:W-:-:S04]  /*6230*/  IMAD R11, R5, 0x8, R12 ;  /* 0x00000008050b7824 */ /* 0x000fc800078e020c */
[----:B------:R-:W1:Y:S02]  /*6240*/  SYNCS.PHASECHK.TRANS64.TRYWAIT P1, [R11+URZ+0x128], R6 ;  /* 0x000128060b0075a7 */ /* 0x000e64000802017f */
[----:B-1----:R-:W-:Y:S05]  /*6250*/  @!P1 BRA `(.L_x_178) ;  /* 0x0000002000609947 */ /* 0x002fea0003800000 */
.L_x_233:
[----:B-1----:R-:W-:Y:S01]  /*6260*/  PRMT R6, R9, 0x9910, RZ ;  /* 0x0000991009067816 */ /* 0x002fe200000000ff */
[----:B0-----:R0:W-:Y:S03]  /*6270*/  @!P2 SYNCS.ARRIVE.TRANS64 RZ, [R11+URZ], R7 ;  /* 0x000000070bffa9a7 */ /* 0x0011e6000800003f */
[----:B------:R-:W-:-:S13]  /*6280*/  ISETP.NE.AND P1, PT, R6, 0x2, PT ;  /* 0x000000020600780c */ /* 0x000fda0003f25270 */
[----:B0-----:R-:W-:Y:S05]  /*6290*/  @P1 BRA `(.L_x_179) ;  /* 0x0000000000041947 */ /* 0x001fea0003800000 */
[----:B------:R-:W-:Y:S01]  /*62a0*/  BPT.TRAP 0x1 ;  /* 0x000000040000795c */ /* 0x000fe20000300000 */
.L_x_179:
[----:B------:R-:W-:Y:S05]  /*62b0*/  @P0 BRA `(.L_x_180) ;  /* 0x0000000000040947 */ /* 0x000fea0003800000 */
[----:B------:R-:W-:Y:S01]  /*62c0*/  BPT.TRAP 0x1 ;  /* 0x000000040000795c */ /* 0x000fe20000300000 */
.L_x_180:
[----:B------:R-:W-:Y:S01]  /*62d0*/  R2UR UR11, R5 ;  /* 0x00000000050b72ca */ /* 0x000fe200000e0000 */
[----:B------:R-:W-:Y:S01]  /*62e0*/  VIADD R14, R14, 0xffffffff ;  /* 0xffffffff0e0e7836 */ /* 0x000fe20000000000 */
[----:B------:R-:W-:Y:S01]  /*62f0*/  R2UR UR21, R12 ;  /* 0x000000000c1572ca */ /* 0x000fe200000e0000 */
[----:B------:R-:W-:Y:S01]  /*6300*/  UIADD3 UR14, UP0, UR24, 0xf0, URZ ;  /* 0x000000f0180e7890 */ /* 0x000fe2000ff1e03f */
[----:B------:R-:W-:Y:S01]  /*6310*/  R2UR UR22, R22 ;  /* 0x00000000161672ca */ /* 0x000fe200000e0000 */
[----:B------:R-:W-:Y:S01]  /*6320*/  UIADD3 UR30, UP1, UR24, 0x1f0, URZ ;  /* 0x000001f0181e7890 */ /* 0x000fe2000ff3e03f */
[----:B------:R-:W-:Y:S01]  /*6330*/  R2UR UR9, R11 ;  /* 0x000000000b0972ca */ /* 0x000fe200000e0000 */
[----:B------:R-:W-:Y:S01]  /*6340*/  UIADD3.X UR15, URZ, UR25, URZ, UP0, !UPT ;  /* 0x000000193f0f7290 */ /* 0x000fe200087fe43f */
[----:B------:R-:W-:Y:S01]  /*6350*/  R2UR UR10, R13 ;  /* 0x000000000d0a72ca */ /* 0x000fe200000e0000 */
[----:B------:R-:W-:Y:S01]  /*6360*/  UPRMT UR20, URZ, 0x5410, UR18 ;  /* 0x000054103f147896 */ /* 0x000fe20008000012 */
[----:B------:R-:W-:Y:S01]  /*6370*/  R2UR UR12, R18 ;  /* 0x00000000120c72ca */ /* 0x000fe200000e0000 */
[----:B------:R-:W-:Y:S01]  /*6380*/  VIADD R5, R5, 0x1 ;  /* 0x0000000105057836 */ /* 0x000fe20000000000 */
[----:B------:R-:W-:Y:S01]  /*6390*/  R2UR UR23, R19 ;  /* 0x00000000131772ca */ /* 0x000fe200000e0000 */
[----:B------:R-:W-:Y:S01]  /*63a0*/  ULEA UR8, UR11, UR28, 0xb ;  /* 0x0000001c0b087291 */ /* 0x000fe2000f8e583f */
[----:B------:R-:W-:Y:S01]  /*63b0*/  ISETP.GT.AND P3, PT, R14, 0x1, PT ;  /* 0x000000010e00780c */ /* 0x000fe20003f64270 */
[----:B------:R-:W-:Y:S01]  /*63c0*/  ULEA UR11, UR11, UR13, 0xc ;  /* 0x0000000d0b0b7291 */ /* 0x000fe2000f8e603f */
[----:B------:R-:W-:Y:S01]  /*63d0*/  ISETP.NE.AND P1, PT, R5, 0x25, PT ;  /* 0x000000250500780c */ /* 0x000fe20003f25270 */
[----:B------:R-:W-:Y:S01]  /*63e0*/  UIADD3 UR8, UR21, UR8, URZ ;  /* 0x0000000815087290 */ /* 0x000fe2000fffe03f */
[----:B------:R-:W-:Y:S01]  /*63f0*/  VIADD R13, R13, 0x20 ;  /* 0x000000200d0d7836 */ /* 0x000fe20000000000 */
[----:B------:R-:W-:Y:S01]  /*6400*/  UIADD3 UR21, UR21, UR11, URZ ;  /* 0x0000000b15157290 */ /* 0x000fe2000fffe03f */
[----:B------:R-:W-:Y:S01]  /*6410*/  SEL R7, RZ, 0x1, P1 ;  /* 0x00000001ff077807 */ /* 0x000fe20000800000 */
[----:B------:R-:W-:Y:S01]  /*6420*/  UPRMT UR29, URZ, 0x5410, UR19 ;  /* 0x000054103f1d7896 */ /* 0x000fe20008000013 */
[----:B------:R-:W-:Y:S01]  /*6430*/  SEL R5, R5, RZ, P1 ;  /* 0x000000ff05057207 */ /* 0x000fe20000800000 */
[----:B------:R-:W-:Y:S01]  /*6440*/  UIADD3.X UR31, URZ, UR25, URZ, UP1, !UPT ;  /* 0x000000193f1f7290 */ /* 0x000fe20008ffe43f */
[----:B------:R-:W-:Y:S01]  /*6450*/  LOP3.LUT R4, R4, R7, RZ, 0x3c, !PT ;  /* 0x0000000704047212 */ /* 0x000fe200078e3cff */
[----:B------:R-:W-:Y:S01]  /*6460*/  UMOV UR16, 0x0 ;  /* 0x0000000000107882 */ /* 0x000fe20000000000 */
[----:B------:R-:W-:Y:S01]  /*6470*/  UMOV UR17, 0x10000000 ;  /* 0x1000000000117882 */ /* 0x000fe20000000000 */
[----:B------:R-:W-:-:S02]  /*6480*/  UMOV UR11, UR22 ;  /* 0x00000016000b7c82 */ /* 0x000fc40008000000 */
[----:B------:R0:W-:Y:S02]  /*6490*/  UTMALDG.3D.MULTICAST [UR8], [UR14], UR20, desc[UR16] ;  /* 0x000010080e0073b4 */ /* 0x0001e40008011814 */
[----:B0-----:R-:W-:Y:S01]  /*64a0*/  UMOV UR8, UR21 ;  /* 0x0000001500087c82 */ /* 0x001fe20008000000 */
[----:B------:R-:W-:Y:S02]  /*64b0*/  UMOV UR11, UR23 ;  /* 0x00000017000b7c82 */ /* 0x000fe40008000000 */
[----:B------:R0:W-:Y:S02]  /*64c0*/  UTMALDG.3D.MULTICAST [UR8], [UR30], UR29, desc[UR16] ;  /* 0x000010081e0073b4 */ /* 0x0001e4000801181d */
[----:B0-----:R-:W-:Y:S05]  /*64d0*/  @P3 BRA `(.L_x_181) ;  /* 0xfffffffc00403947 */ /* 0x001fea000383ffff */
.L_x_177:
[----:B------:R-:W-:Y:S05]  /*64e0*/  BSYNC B1 ;  /* 0x0000000000017941 */ /* 0x000fea0003800000 */
.L_x_176:
[----:B------:R-:W2:Y:S01]  /*64f0*/  LDL.64 R20, [R1] ;  /* 0x0000000001147983 */ /* 0x000ea20000100a00 */
[----:B------:R-:W-:Y:S01]  /*6500*/  LOP3.LUT P4, RZ, R10, 0xff, RZ, 0xc0, !PT ;  /* 0x000000ff0aff7812 */ /* 0x000fe2000788c0ff */
[----:B------:R-:W-:Y:S01]  /*6510*/  VIADD R11, R8, UR40 ;  /* 0x00000028080b7c36 */ /* 0x000fe20008000000 */
[----:B------:R-:W-:Y:S01]  /*6520*/  ULDC.64 UR8, c[0x0][0x650] ;  /* 0x0001940000087ab9 */ /* 0x000fe20000000a00 */
[----:B------:R-:W-:Y:S01]  /*6530*/  IMAD.U32 R8, RZ, RZ, UR40 ;  /* 0x00000028ff087e24 */ /* 0x000fe2000f8e00ff */
[----:B------:R-:W-:Y:S01]  /*6540*/  UISETP.GE.U32.AND UP0, UPT, UR40, 0x25, UPT ;  /* 0x000000252800788c */ /* 0x000fe2000bf06070 */
[C---:B------:R-:W-:Y:S01]  /*6550*/  IMAD.WIDE.U32 R4, R11.reuse, -0x45306eb3, RZ ;  /* 0xbacf914d0b047825 */ /* 0x040fe200078e00ff */
[----:B------:R-:W-:Y:S01]  /*6560*/  ISETP.GT.U32.AND P1, PT, R11, 0x24, PT ;  /* 0x000000240b00780c */ /* 0x000fe20003f24070 */
[----:B------:R-:W-:Y:S01]  /*6570*/  BSSY B1, `(.L_x_182) ;  /* 0x000006b000017945 */ /* 0x000fe20003800000 */
[----:B------:R-:W-:Y:S01]  /*6580*/  PRMT R10, RZ, 0x7610, R10 ;  /* 0x00007610ff0a7816 */ /* 0x000fe2000000000a */
[----:B------:R-:W-:Y:S01]  /*6590*/  IMAD.MOV.U32 R22, RZ, RZ, -0x1 ;  /* 0xffffffffff167424 */ /* 0x000fe200078e00ff */
[----:B------:R-:W-:Y:S01]  /*65a0*/  ISETP.LT.U32.AND P1, PT, R8, 0x25, P1 ;  /* 0x000000250800780c */ /* 0x000fe20000f21070 */
[----:B------:R-:W-:Y:S01]  /*65b0*/  IMAD.MOV.U32 R19, RZ, RZ, -0x1 ;  /* 0xffffffffff137424 */ /* 0x000fe200078e00ff */
[----:B------:R-:W-:Y:S01]  /*65c0*/  PLOP3.LUT P3, PT, PT, PT, UP0, 0x80, 0x0 ;  /* 0x000000000000781c */ /* 0x000fe20003f6f008 */
[----:B------:R-:W0:Y:S01]  /*65d0*/  @P4 S2R R7, SR_CgaCtaId ;  /* 0x0000000000074919 */ /* 0x000e220000008800 */
[----:B------:R-:W-:Y:S01]  /*65e0*/  SEL R4, RZ, 0x1, !P1 ;  /* 0x00000001ff047807 */ /* 0x000fe20004800000 */
[----:B------:R-:W-:Y:S01]  /*65f0*/  IMAD.MOV.U32 R18, RZ, RZ, -0x1 ;  /* 0xffffffffff127424 */ /* 0x000fe200078e00ff */
[----:B------:R-:W-:-:S02]  /*6600*/  @P4 MOV R6, 0x400 ;  /* 0x0000040000064802 */ /* 0x000fc40000000f00 */
[----:B------:R-:W-:Y:S02]  /*6610*/  LOP3.LUT R3, R3, R4, RZ, 0x3c, !PT ;  /* 0x0000000403037212 */ /* 0x000fe400078e3cff */
[----:B------:R-:W-:Y:S02]  /*6620*/  PRMT R4, RZ, 0x7610, R4 ;  /* 0x00007610ff047816 */ /* 0x000fe40000000004 */
[----:B0-----:R-:W-:Y:S01]  /*6630*/  @P4 LEA R6, R7, R6, 0x18 ;  /* 0x0000000607064211 */ /* 0x001fe200078ec0ff */
[----:B------:R-:W-:-:S03]  /*6640*/  IMAD.IADD R7, R11, 0x1, -R5 ;  /* 0x000000010b077824 */ /* 0x000fc600078e0a05 */
[----:B------:R0:W-:Y:S02]  /*6650*/  @P4 SYNCS.ARRIVE.TRANS64.A1T0 RZ, [R6+URZ+0x288], RZ ;  /* 0x000288ff06ff49a7 */ /* 0x0001e4000810003f */
[----:B------:R-:W-:-:S04]  /*6660*/  LEA.HI R7, R7, R5, RZ, 0x1f ;  /* 0x0000000507077211 */ /* 0x000fc800078ff8ff */
[----:B------:R-:W-:-:S04]  /*6670*/  SHF.R.U32.HI R8, RZ, 0x5, R7 ;  /* 0x00000005ff087819 */ /* 0x000fc80000011607 */
[----:B------:R-:W-:Y:S01]  /*6680*/  @P3 LOP3.LUT R3, R3, 0x1, R8, 0x78, !PT ;  /* 0x0000000103033812 */ /* 0x000fe200078e7808 */
[----:B------:R-:W-:Y:S01]  /*6690*/  IMAD R8, R8, -0x25, R11 ;  /* 0xffffffdb08087824 */ /* 0x000fe200078e020b */
[----:B--2---:R-:W-:-:S05]  /*66a0*/  IADD3 R16, P1, R16, R20, RZ ;  /* 0x0000001410107210 */ /* 0x004fca0007f3e0ff */
[----:B------:R-:W-:Y:S01]  /*66b0*/  IMAD.X R17, R17, 0x1, R0, P1 ;  /* 0x0000000111117824 */ /* 0x000fe200008e0600 */
[----:B------:R-:W-:-:S04]  /*66c0*/  ISETP.GE.U32.AND P1, PT, R16, UR8, PT ;  /* 0x0000000810007c0c */ /* 0x000fc8000bf26070 */
[----:B------:R-:W-:-:S13]  /*66d0*/  ISETP.GE.U32.AND.EX P1, PT, R17, UR9, PT, P1 ;  /* 0x0000000911007c0c */ /* 0x000fda000bf26110 */
[----:B0-----:R-:W-:Y:S05]  /*66e0*/  @P1 BRA `(.L_x_183) ;  /* 0x00000004004c1947 */ /* 0x001fea0003800000 */
[----:B------:R-:W0:Y:S01]  /*66f0*/  S2R R12, SR_CTAID.X ;  /* 0x00000000000c7919 */ /* 0x000e220000002500 */
[----:B------:R-:W-:Y:S01]  /*6700*/  ULDC.64 UR8, c[0x0][0x628] ;  /* 0x00018a0000087ab9 */ /* 0x000fe20000000a00 */
[----:B------:R-:W1:Y:S01]  /*6710*/  LDC R13, c[0x0][0x144] ;  /* 0x00005100ff0d7b82 */ /* 0x000e620000000800 */
[----:B------:R-:W-:Y:S01]  /*6720*/  ISETP.NE.U32.AND P1, PT, RZ, UR8, PT ;  /* 0x00000008ff007c0c */ /* 0x000fe2000bf25070 */
[----:B------:R-:W2:Y:S01]  /*6730*/  S2R R11, SR_CTAID.Y ;  /* 0x00000000000b7919 */ /* 0x000ea20000002600 */
[----:B------:R-:W-:Y:S01]  /*6740*/  ULDC UR10, c[0x0][0x150] ;  /* 0x00005400000a7ab9 */ /* 0x000fe20000000800 */
[----:B------:R-:W-:Y:S01]  /*6750*/  ULDC UR11, c[0x0][0x630] ;  /* 0x00018c00000b7ab9 */ /* 0x000fe20000000800 */
[----:B------:R-:W-:Y:S01]  /*6760*/  ISETP.NE.AND.EX P1, PT, RZ, UR9, PT, P1 ;  /* 0x00000009ff007c0c */ /* 0x000fe2000bf25310 */
[----:B------:R-:W-:Y:S01]  /*6770*/  IMAD.MOV.U32 R4, RZ, RZ, R16 ;  /* 0x000000ffff047224 */ /* 0x000fe200078e0010 */
[----:B0-----:R-:W-:-:S05]  /*6780*/  I2FP.F32.U32 R5, R12 ;  /* 0x0000000c00057245 */ /* 0x001fca0000201000 */
[----:B------:R-:W-:Y:S01]  /*6790*/  FMUL R14, R5, UR10 ;  /* 0x0000000a050e7c20 */ /* 0x000fe20008400000 */
[----:B------:R-:W-:-:S05]  /*67a0*/  IMAD.MOV.U32 R5, RZ, RZ, R17 ;  /* 0x000000ffff057224 */ /* 0x000fca00078e0011 */
[----:B--2---:R-:W-:Y:S05]  /*67b0*/  @!P1 BRA `(.L_x_184) ;  /* 0x0000000000289947 */ /* 0x004fea0003800000 */
[----:B------:R-:W-:Y:S02]  /*67c0*/  ULDC UR10, c[0x0][0x634] ;  /* 0x00018d00000a7ab9 */ /* 0x000fe40000000800 */
[----:B------:R-:W-:-:S05]  /*67d0*/  IADD3 R5, P1, R16, UR10, RZ ;  /* 0x0000000a10057c10 */ /* 0x000fca000ff3e0ff */
[----:B------:R-:W-:-:S04]  /*67e0*/  IMAD.X R15, RZ, RZ, R17, P1 ;  /* 0x000000ffff0f7224 */ /* 0x000fc800008e0611 */
[----:B------:R-:W-:-:S04]  /*67f0*/  IMAD.WIDE.U32 R6, R15, UR8, RZ ;  /* 0x000000080f067c25 */ /* 0x000fc8000f8e00ff */
[----:B------:R-:W-:-:S04]  /*6800*/  IMAD.WIDE.U32 R6, P1, R5, UR9, R6 ;  /* 0x0000000905067c25 */ /* 0x000fc8000f820006 */
[----:B------:R-:W-:-:S04]  /*6810*/  IMAD.WIDE.U32 R4, R5, UR8, RZ ;  /* 0x0000000805047c25 */ /* 0x000fc8000f8e00ff */
[----:B------:R-:W-:Y:S01]  /*6820*/  IMAD.MOV.U32 R4, RZ, RZ, R7 ;  /* 0x000000ffff047224 */ /* 0x000fe200078e0007 */
[----:B------:R-:W-:Y:S01]  /*6830*/  IADD3 RZ, P3, R5, R6, RZ ;  /* 0x0000000605ff7210 */ /* 0x000fe20007f7e0ff */
[----:B------:R-:W-:-:S04]  /*6840*/  IMAD.X R5, RZ, RZ, RZ, P1 ;  /* 0x000000ffff057224 */ /* 0x000fc800008e06ff */
[----:B------:R-:W-:-:S08]  /*6850*/  IMAD.WIDE.U32.X R4, R15, UR9, R4, P3 ;  /* 0x000000090f047c25 */ /* 0x000fd000098e0404 */
.L_x_184:
[--C-:B------:R-:W-:Y:S01]  /*6860*/  SHF.R.U64 R18, R4, UR11, R5.reuse ;  /* 0x0000000b04127c19 */ /* 0x100fe20008001205 */
[----:B------:R-:W0:Y:S01]  /*6870*/  F2I.U32.TRUNC.NTZ R14, R14 ;  /* 0x0000000e000e7305 */ /* 0x000e22000020f000 */
[----:B------:R-:W-:Y:S01]  /*6880*/  SHF.R.U32.HI R4, RZ, UR11, R5 ;  /* 0x0000000bff047c19 */ /* 0x000fe20008011605 */
[----:B------:R-:W-:Y:S01]  /*6890*/  ULDC.64 UR8, c[0x0][0x620] ;  /* 0x0001880000087ab9 */ /* 0x000fe20000000a00 */
[----:B------:R-:W-:Y:S01]  /*68a0*/  IADD3 R7, P1, RZ, -R18, RZ ;  /* 0x80000012ff077210 */ /* 0x000fe20007f3e0ff */
[----:B------:R-:W-:Y:S01]  /*68b0*/  ULDC.64 UR10, c[0x0][0x640] ;  /* 0x00019000000a7ab9 */ /* 0x000fe20000000a00 */
[----:B------:R-:W2:Y:S03]  /*68c0*/  LDC R20, c[0x0][0x148] ;  /* 0x00005200ff147b82 */ /* 0x000ea60000000800 */
[----:B------:R-:W-:Y:S01]  /*68d0*/  IMAD.X R4, RZ, RZ, ~R4, P1 ;  /* 0x000000ffff047224 */ /* 0x000fe200008e0e04 */
[----:B------:R-:W-:-:S03]  /*68e0*/  ISETP.NE.U32.AND P1, PT, RZ, UR10, PT ;  /* 0x0000000aff007c0c */ /* 0x000fc6000bf25070 */
[----:B------:R-:W-:Y:S01]  /*68f0*/  IMAD R6, R4, UR8, RZ ;  /* 0x0000000804067c24 */ /* 0x000fe2000f8e02ff */
[----:B------:R-:W-:Y:S01]  /*6900*/  ISETP.NE.AND.EX P1, PT, RZ, UR11, PT, P1 ;  /* 0x0000000bff007c0c */ /* 0x000fe2000bf25310 */
[----:B------:R-:W-:Y:S01]  /*6910*/  IMAD.WIDE.U32 R4, R7, UR8, R16 ;  /* 0x0000000807047c25 */ /* 0x000fe2000f8e0010 */
[----:B------:R-:W-:-:S03]  /*6920*/  ULDC UR8, c[0x0][0x618] ;  /* 0x0001860000087ab9 */ /* 0x000fc60000000800 */
[----:B------:R-:W-:Y:S01]  /*6930*/  IMAD R7, R7, UR9, R6 ;  /* 0x0000000907077c24 */ /* 0x000fe2000f8e0206 */
[----:B------:R-:W-:Y:S01]  /*6940*/  ULDC UR9, c[0x0][0x154] ;  /* 0x0000550000097ab9 */ /* 0x000fe20000000800 */
[----:B0-----:R-:W-:Y:S02]  /*6950*/  IMAD.MOV R6, RZ, RZ, -R14 ;  /* 0x000000ffff067224 */ /* 0x001fe400078e0a0e */
[----:B------:R-:W-:Y:S02]  /*6960*/  IMAD.IADD R5, R5, 0x1, R7 ;  /* 0x0000000105057824 */ /* 0x000fe400078e0207 */
[----:B-1----:R-:W-:Y:S01]  /*6970*/  IMAD R12, R13, R6, R12 ;  /* 0x000000060d0c7224 */ /* 0x002fe200078e020c */
[----:B------:R-:W-:Y:S02]  /*6980*/  I2FP.F32.U32 R6, R11 ;  /* 0x0000000b00067245 */ /* 0x000fe40000201000 */
[--C-:B------:R-:W-:Y:S02]  /*6990*/  SHF.R.U64 R13, R4, UR8, R5.reuse ;  /* 0x00000008040d7c19 */ /* 0x100fe40008001205 */
[----:B------:R-:W-:Y:S01]  /*69a0*/  SHF.R.U32.HI R4, RZ, UR8, R5 ;  /* 0x00000008ff047c19 */ /* 0x000fe20008011605 */
[----:B------:R-:W-:Y:S01]  /*69b0*/  FMUL R6, R6, UR9 ;  /* 0x0000000906067c20 */ /* 0x000fe20008400000 */
[----:B------:R-:W-:-:S02]  /*69c0*/  ULDC UR8, c[0x0][0x608] ;  /* 0x0001820000087ab9 */ /* 0x000fc40000000800 */
[--C-:B------:R-:W-:Y:S01]  /*69d0*/  SHF.R.U64 R15, R13, UR8, R4.reuse ;  /* 0x000000080d0f7c19 */ /* 0x100fe20008001204 */
[----:B------:R0:W1:Y:S01]  /*69e0*/  F2I.U32.TRUNC.NTZ R21, R6 ;  /* 0x0000000600157305 */ /* 0x000062000020f000 */
[----:B------:R-:W-:Y:S01]  /*69f0*/  SHF.R.U32.HI R4, RZ, UR8, R4 ;  /* 0x00000008ff047c19 */ /* 0x000fe20008011604 */
[----:B------:R-:W-:-:S03]  /*6a00*/  ULDC UR8, c[0x0][0x658] ;  /* 0x0001960000087ab9 */ /* 0x000fc60000000800 */
[--C-:B------:R-:W-:Y:S02]  /*6a10*/  SHF.R.U64 R14, R15, UR8, R4.reuse ;  /* 0x000000080f0e7c19 */ /* 0x100fe40008001204 */
[----:B------:R-:W-:-:S03]  /*6a20*/  SHF.R.U32.HI R19, RZ, UR8, R4 ;  /* 0x00000008ff137c19 */ /* 0x000fc60008011604 */
[----:B------:R-:W-:Y:S02]  /*6a30*/  IMAD.MOV.U32 R4, RZ, RZ, R14 ;  /* 0x000000ffff047224 */ /* 0x000fe400078e000e */
[----:B------:R-:W-:Y:S01]  /*6a40*/  IMAD.MOV.U32 R5, RZ, RZ, R19 ;  /* 0x000000ffff057224 */ /* 0x000fe200078e0013 */
[----:B0-----:R-:W-:Y:S06]  /*6a50*/  @!P1 BRA `(.L_x_185) ;  /* 0x0000000000289947 */ /* 0x001fec0003800000 */
        /* <DEDUP_REMOVED lines=10> */
.L_x_185:
[----:B------:R-:W-:Y:S01]  /*6b00*/  ISETP.NE.AND P1, PT, R2, 0x1, PT ;  /* 0x000000010200780c */ /* 0x000fe20003f25270 */
[----:B------:R-:W-:Y:S01]  /*6b10*/  ULDC UR8, c[0x0][0x648] ;  /* 0x0001920000087ab9 */ /* 0x000fe20000000800 */
[----:B------:R-:W-:Y:S01]  /*6b20*/  LOP3.LUT R15, R15, UR7, RZ, 0xc0, !PT ;  /* 0x000000070f0f7c12 */ /* 0x000fe2000f8ec0ff */
[----:B-1----:R-:W-:Y:S01]  /*6b30*/  IMAD.MOV R21, RZ, RZ, -R21 ;  /* 0x000000ffff157224 */ /* 0x002fe200078e0a15 */
[----:B------:R-:W-:Y:S01]  /*6b40*/  SHF.R.U64 R4, R4, UR8, R5 ;  /* 0x0000000804047c19 */ /* 0x000fe20008001205 */
[----:B------:R-:W-:Y:S01]  /*6b50*/  ULDC UR8, c[0x0][0x638] ;  /* 0x00018e0000087ab9 */ /* 0x000fe20000000800 */
[----:B------:R-:W-:Y:S01]  /*6b60*/  LOP3.LUT R13, R13, UR4, RZ, 0xc0, !PT ;  /* 0x000000040d0d7c12 */ /* 0x000fe2000f8ec0ff */
[----:B------:R-:W-:Y:S02]  /*6b70*/  ULDC UR9, c[0x0][0x610] ;  /* 0x0001840000097ab9 */ /* 0x000fe40000000800 */
[----:B------:R-:W-:Y:S02]  /*6b80*/  IMAD.MOV R5, RZ, RZ, -R4 ;  /* 0x000000ffff057224 */ /* 0x000fe400078e0a04 */
[----:B------:R-:W-:-:S02]  /*6b90*/  IMAD R15, R4, UR5, R15 ;  /* 0x00000005040f7c24 */ /* 0x000fc4000f8e020f */
[----:B--2---:R-:W-:Y:S02]  /*6ba0*/  @P1 IMAD R12, R20, R21, R11 ;  /* 0x00000015140c1224 */ /* 0x004fe400078e020b */
[----:B------:R-:W-:Y:S01]  /*6bb0*/  IMAD R14, R5, UR8, R14 ;  /* 0x00000008050e7c24 */ /* 0x000fe2000f8e020e */
[----:B------:R-:W-:Y:S01]  /*6bc0*/  ULDC UR8, c[0x0][0x600] ;  /* 0x0001800000087ab9 */ /* 0x000fe20000000800 */
[----:B------:R-:W-:Y:S02]  /*6bd0*/  IMAD R12, R15, UR9, R12 ;  /* 0x000000090f0c7c24 */ /* 0x000fe4000f8e020c */
[----:B------:R-:W-:Y:S02]  /*6be0*/  IMAD R5, R14, UR8, R13 ;  /* 0x000000080e057c24 */ /* 0x000fe4000f8e020d */
[----:B------:R-:W-:-:S03]  /*6bf0*/  IMAD.MOV.U32 R4, RZ, RZ, 0x1 ;  /* 0x00000001ff047424 */ /* 0x000fc600078e00ff */
[----:B------:R-:W-:Y:S02]  /*6c00*/  SEL R19, R5, R12, !P1 ;  /* 0x0000000c05137207 */ /* 0x000fe40004800000 */
[----:B------:R-:W-:-:S07]  /*6c10*/  SEL R22, R12, R5, !P1 ;  /* 0x000000050c167207 */ /* 0x000fce0004800000 */
.L_x_183:
[----:B------:R-:W-:Y:S05]  /*6c20*/  BSYNC B1 ;  /* 0x0000000000017941 */ /* 0x000fea0003800000 */
.L_x_182:
[----:B------:R-:W-:-:S13]  /*6c30*/  LOP3.LUT P1, RZ, R4, 0xff, RZ, 0xc0, !PT ;  /* 0x000000ff04ff7812 */ /* 0x000fda000782c0ff */
[----:B------:R-:W-:Y:S05]  /*6c40*/  @P1 BRA `(.L_x_186) ;  /* 0xfffffff4002c1947 */ /* 0x000fea000383ffff */
[----:B------:R-:W-:Y:S05]  /*6c50*/  BSYNC B0 ;  /* 0x0000000000007941 */ /* 0x000fea0003800000 */
.L_x_174:
[----:B------:R-:W-:-:S03]  /*6c60*/  UMOV UR8, 0xffffffff ;  /* 0xffffffff00087882 */ /* 0x000fc60000000000 */
[----:B------:R-:W-:Y:S05]  /*6c70*/  BRA.DIV UR8, `(.L_x_187) ;  /* 0x0000001608ec7947 */ /* 0x000fea000b800000 */
[----:B------:R-:W-:-:S13]  /*6c80*/  ELECT P6, URZ, PT ;  /* 0x00000000003f782f */ /* 0x000fda00038c0000 */
.L_x_236:
[----:B------:R-:W-:Y:S04]  /*6c90*/  BSSY B0, `(.L_x_188) ;  /* 0x0000154000007945 */ /* 0x000fe80003800000 */
[----:B------:R-:W-:Y:S05]  /*6ca0*/  @!P6 BRA `(.L_x_189) ;  /* 0x000000140048e947 */ /* 0x000fea0003800000 */
[----:B------:R-:W-:-:S04]  /*6cb0*/  LOP3.LUT R23, R23, 0x2, RZ, 0xfc, !PT ;  /* 0x0000000217177812 */ /* 0x000fc800078efcff */
[----:B------:R-:W-:-:S13]  /*6cc0*/  ISETP.NE.AND P0, PT, R23, 0x3, PT ;  /* 0x000000031700780c */ /* 0x000fda0003f05270 */
[----:B------:R-:W-:Y:S05]  /*6cd0*/  @!P0 BRA `(.L_x_190) ;  /* 0x0000000000048947 */ /* 0x000fea0003800000 */
[----:B------:R-:W-:Y:S01]  /*6ce0*/  BPT.TRAP 0x1 ;  /* 0x000000040000795c */ /* 0x000fe20000300000 */
.L_x_190:
[----:B------:R-:W0:Y:S01]  /*6cf0*/  S2R R5, SR_CgaCtaId ;  /* 0x0000000000057919 */ /* 0x000e220000008800 */
[----:B------:R-:W-:Y:S02]  /*6d00*/  MOV R0, 0x400 ;  /* 0x0000040000007802 */ /* 0x000fe40000000f00 */
[----:B------:R-:W-:Y:S02]  /*6d10*/  SHF.L.U32 R2, R3, 0x1f, RZ ;  /* 0x0000001f03027819 */ /* 0x000fe400000006ff */
[----:B0-----:R-:W-:-:S05]  /*6d20*/  LEA R5, R5, R0, 0x18 ;  /* 0x0000000005057211 */ /* 0x001fca00078ec0ff */
[----:B------:R-:W-:-:S04]  /*6d30*/  VIADD R5, R5, 0x128 ;  /* 0x0000012805057836 */ /* 0x000fc80000000000 */
[C---:B------:R-:W-:Y:S02]  /*6d40*/  IMAD R7, R8.reuse, 0x8, R5 ;  /* 0x0000000808077824 */ /* 0x040fe400078e0205 */
[----:B------:R-:W-:Y:S02]  /*6d50*/  VIADD R8, R8, 0x1 ;  /* 0x0000000108087836 */ /* 0x000fe40000000000 */
[----:B------:R-:W0:Y:S03]  /*6d60*/  SYNCS.PHASECHK.TRANS64.TRYWAIT P0, [R7+URZ], R2 ;  /* 0x00000002070075a7 */ /* 0x000e26000800017f */
[----:B------:R-:W-:-:S04]  /*6d70*/  ISETP.NE.AND P1, PT, R8, 0x25, PT ;  /* 0x000000250800780c */ /* 0x000fc80003f25270 */
[----:B------:R-:W-:Y:S02]  /*6d80*/  SEL R0, RZ, 0x1, P1 ;  /* 0x00000001ff007807 */ /* 0x000fe40000800000 */
[----:B------:R-:W-:Y:S02]  /*6d90*/  SEL R8, R8, RZ, P1 ;  /* 0x000000ff08087207 */ /* 0x000fe40000800000 */
[----:B------:R-:W-:-:S03]  /*6da0*/  LOP3.LUT R9, R3, R0, RZ, 0x3c, !PT ;  /* 0x0000000003097212 */ /* 0x000fc600078e3cff */
[----:B------:R-:W-:Y:S01]  /*6db0*/  IMAD R6, R8, 0x8, R5 ;  /* 0x0000000808067824 */ /* 0x000fe200078e0205 */
[----:B------:R-:W-:Y:S01]  /*6dc0*/  SHF.L.U32 R3, R9, 0x1f, RZ ;  /* 0x0000001f09037819 */ /* 0x000fe200000006ff */
[----:B0-----:R-:W-:Y:S06]  /*6dd0*/  @!P0 BRA `(.L_x_191) ;  /* 0x0000001400b48947 */ /* 0x001fec0003800000 */
.L_x_237:
[----:B------:R-:W1:Y:S01]  /*6de0*/  SYNCS.PHASECHK.TRANS64.TRYWAIT P0, [R6+URZ], R3 ;  /* 0x00000003060075a7 */ /* 0x000e62000800017f */
[----:B------:R-:W-:-:S05]  /*6df0*/  VIADD R0, R8, 0x1 ;  /* 0x0000000108007836 */ /* 0x000fca0000000000 */
[----:B------:R-:W-:-:S04]  /*6e00*/  ISETP.NE.AND P1, PT, R0, 0x25, PT ;  /* 0x000000250000780c */ /* 0x000fc80003f25270 */
[----:B0-----:R-:W-:Y:S02]  /*6e10*/  SEL R2, RZ, 0x1, P1 ;  /* 0x00000001ff027807 */ /* 0x001fe40000800000 */
[----:B------:R-:W-:Y:S02]  /*6e20*/  SEL R0, R0, RZ, P1 ;  /* 0x000000ff00007207 */ /* 0x000fe40000800000 */
[----:B------:R-:W-:-:S03]  /*6e30*/  LOP3.LUT R9, R9, R2, RZ, 0x3c, !PT ;  /* 0x0000000209097212 */ /* 0x000fc600078e3cff */
[----:B------:R-:W-:Y:S01]  /*6e40*/  IMAD R7, R0, 0x8, R5 ;  /* 0x0000000800077824 */ /* 0x000fe200078e0205 */
[----:B------:R-:W-:Y:S01]  /*6e50*/  SHF.L.U32 R4, R9, 0x1f, RZ ;  /* 0x0000001f09047819 */ /* 0x000fe200000006ff */
[----:B-1----:R-:W-:Y:S06]  /*6e60*/  @!P0 BRA `(.L_x_192) ;  /* 0x0000001400a48947 */ /* 0x002fec0003800000 */
.L_x_238:
[----:B------:R-:W1:Y:S01]  /*6e70*/  SYNCS.PHASECHK.TRANS64.TRYWAIT P0, [R7+URZ], R4 ;  /* 0x00000004070075a7 */ /* 0x000e62000800017f */
[----:B------:R-:W-:-:S05]  /*6e80*/  VIADD R0, R0, 0x1 ;  /* 0x0000000100007836 */ /* 0x000fca0000000000 */
[----:B------:R-:W-:-:S04]  /*6e90*/  ISETP.NE.AND P1, PT, R0, 0x25, PT ;  /* 0x000000250000780c */ /* 0x000fc80003f25270 */
[----:B------:R-:W-:Y:S02]  /*6ea0*/  SEL R2, RZ, 0x1, P1 ;  /* 0x00000001ff027807 */ /* 0x000fe40000800000 */
[----:B------:R-:W-:Y:S02]  /*6eb0*/  SEL R0, R0, RZ, P1 ;  /* 0x000000ff00007207 */ /* 0x000fe40000800000 */
[----:B------:R-:W-:-:S03]  /*6ec0*/  LOP3.LUT R9, R9, R2, RZ, 0x3c, !PT ;  /* 0x0000000209097212 */ /* 0x000fc600078e3cff */
[----:B0-----:R-:W-:Y:S01]  /*6ed0*/  IMAD R6, R0, 0x8, R5 ;  /* 0x0000000800067824 */ /* 0x001fe200078e0205 */
[----:B------:R-:W-:Y:S01]  /*6ee0*/  SHF.L.U32 R3, R9, 0x1f, RZ ;  /* 0x0000001f09037819 */ /* 0x000fe200000006ff */
[----:B-1----:R-:W-:Y:S06]  /*6ef0*/  @!P0 BRA `(.L_x_193) ;  /* 0x0000001400948947 */ /* 0x002fec0003800000 */
.L_x_239:
        /* <DEDUP_REMOVED lines=9> */
.L_x_240:
        /* <DEDUP_REMOVED lines=9> */
.L_x_241:
        /* <DEDUP_REMOVED lines=9> */
.L_x_242:
        /* <DEDUP_REMOVED lines=9> */
.L_x_243:
        /* <DEDUP_REMOVED lines=9> */
.L_x_244:
        /* <DEDUP_REMOVED lines=9> */
.L_x_245:
        /* <DEDUP_REMOVED lines=9> */
.L_x_246:
        /* <DEDUP_REMOVED lines=9> */
.L_x_247:
        /* <DEDUP_REMOVED lines=9> */
.L_x_248:
        /* <DEDUP_REMOVED lines=9> */
.L_x_249:
        /* <DEDUP_REMOVED lines=9> */
.L_x_250:
        /* <DEDUP_REMOVED lines=9> */
.L_x_251:
        /* <DEDUP_REMOVED lines=9> */
.L_x_252:
        /* <DEDUP_REMOVED lines=9> */
.L_x_253:
        /* <DEDUP_REMOVED lines=9> */
.L_x_254:
        /* <DEDUP_REMOVED lines=9> */
.L_x_255:
        /* <DEDUP_REMOVED lines=9> */
.L_x_256:
        /* <DEDUP_REMOVED lines=9> */
.L_x_257:
        /* <DEDUP_REMOVED lines=9> */
.L_x_258:
        /* <DEDUP_REMOVED lines=9> */
.L_x_259:
        /* <DEDUP_REMOVED lines=9> */
.L_x_260:
        /* <DEDUP_REMOVED lines=9> */
.L_x_261:
        /* <DEDUP_REMOVED lines=9> */
.L_x_262:
        /* <DEDUP_REMOVED lines=9> */
.L_x_263:
        /* <DEDUP_REMOVED lines=9> */
.L_x_264:
        /* <DEDUP_REMOVED lines=9> */
.L_x_265:
        /* <DEDUP_REMOVED lines=9> */
.L_x_266:
        /* <DEDUP_REMOVED lines=9> */
.L_x_267:
        /* <DEDUP_REMOVED lines=9> */
.L_x_268:
        /* <DEDUP_REMOVED lines=9> */
.L_x_269:
        /* <DEDUP_REMOVED lines=9> */
.L_x_270:
        /* <DEDUP_REMOVED lines=9> */
.L_x_271:
[----:B------:R-:W1:Y:S01]  /*8100*/  SYNCS.PHASECHK.TRANS64.TRYWAIT P0, [R6+URZ], R3 ;  /* 0x00000003060075a7 */ /* 0x000e62000800017f */
[----:B------:R-:W-:-:S05]  /*8110*/  VIADD R0, R0, 0x1 ;  /* 0x0000000100007836 */ /* 0x000fca0000000000 */
[----:B------:R-:W-:-:S04]  /*8120*/  ISETP.NE.AND P1, PT, R0, 0x25, PT ;  /* 0x000000250000780c */ /* 0x000fc80003f25270 */
[----:B------:R-:W-:Y:S02]  /*8130*/  SEL R2, RZ, 0x1, P1 ;  /* 0x00000001ff027807 */ /* 0x000fe40000800000 */
[----:B------:R-:W-:Y:S02]  /*8140*/  SEL R0, R0, RZ, P1 ;  /* 0x000000ff00007207 */ /* 0x000fe40000800000 */
[----:B------:R-:W-:Y:S01]  /*8150*/  LOP3.LUT R2, R9, R2, RZ, 0x3c, !PT ;  /* 0x0000000209027212 */ /* 0x000fe200078e3cff */
[----:B-1----:R-:W-:Y:S06]  /*8160*/  @!P0 BRA `(.L_x_226) ;  /* 0x0000000c008c8947 */ /* 0x002fec0003800000 */
.L_x_272:
[----:B------:R-:W-:Y:S01]  /*8170*/  IMAD R5, R0, 0x8, R5 ;  /* 0x0000000800057824 */ /* 0x000fe200078e0205 */
[----:B------:R-:W-:-:S07]  /*8180*/  SHF.L.U32 R0, R2, 0x1f, RZ ;  /* 0x0000001f02007819 */ /* 0x000fce00000006ff */
.L_x_227:
[----:B--2---:R2:W3:Y:S02]  /*8190*/  SYNCS.PHASECHK.TRANS64.TRYWAIT P0, [R5+URZ], R0 ;  /* 0x00000000050075a7 */ /* 0x0044e4000800017f */
[----:B---3--:R-:W-:Y:S05]  /*81a0*/  @!P0 NANOSLEEP.SYNCS 0x989680 ;  /* 0x009896800000895d */ /* 0x008fea0003900000 */
[----:B------:R-:W3:Y:S02]  /*81b0*/  @!P0 SYNCS.PHASECHK.TRANS64 P0, [R5+URZ], R0 ;  /* 0x00000000050085a7 */ /* 0x000ee4000800007f */
[----:B---3--:R-:W-:Y:S05]  /*81c0*/  @!P0 BRA `(.L_x_227) ;  /* 0xfffffffc00f08947 */ /* 0x008fea000383ffff */
.L_x_189:
[----:B------:R-:W-:Y:S05]  /*81d0*/  BSYNC B0 ;  /* 0x0000000000007941 */ /* 0x000fea0003800000 */
.L_x_188:
[----:B------:R-:W-:Y:S05]  /*81e0*/  EXIT ;  /* 0x000000000000794d */ /* 0x000fea0003800000 */
.L_x_20:
[----:B-1----:R-:W-:-:S04]  /*81f0*/  IMAD.U32 R3, RZ, RZ, UR43 ;  /* 0x0000002bff037e24 */ /* 0x002fc8000f8e00ff */
[----:B------:R1:W2:Y:S03]  /*8200*/  SYNCS.PHASECHK.TRANS64.TRYWAIT P0, [R3+URZ+-0x8], R0 ;  /* 0xfffff800030075a7 */ /* 0x0002a6000800017f */
[----:B--2---:R-:W-:Y:S05]  /*8210*/  @!P0 NANOSLEEP.SYNCS 0x989680 ;  /* 0x009896800000895d */ /* 0x004fea0003900000 */
[----:B------:R-:W2:Y:S02]  /*8220*/  @!P0 SYNCS.PHASECHK.TRANS64 P0, [R3+URZ+-0x8], R0 ;  /* 0xfffff800030085a7 */ /* 0x000ea4000800007f */
[----:B--2---:R-:W-:Y:S05]  /*8230*/  @!P0 BRA `(.L_x_20) ;  /* 0xfffffffc00ec8947 */ /* 0x004fea000383ffff */
[----:B------:R-:W-:Y:S05]  /*8240*/  BRA `(.L_x_228) ;  /* 0xffffff9800787947 */ /* 0x000fea000383ffff */
.L_x_25:
[----:B--2---:R2:W3:Y:S02]  /*8250*/  SYNCS.PHASECHK.TRANS64.TRYWAIT P1, [R3+URZ], R0 ;  /* 0x00000000030075a7 */ /* 0x0044e4000802017f */
[----:B---3--:R-:W-:Y:S05]  /*8260*/  @!P1 NANOSLEEP.SYNCS 0x989680 ;  /* 0x009896800000995d */ /* 0x008fea0003900000 */
[----:B------:R-:W3:Y:S02]  /*8270*/  @!P1 SYNCS.PHASECHK.TRANS64 P1, [R3+URZ], R0 ;  /* 0x00000000030095a7 */ /* 0x000ee4000802007f */
[----:B---3--:R-:W-:Y:S05]  /*8280*/  @!P1 BRA `(.L_x_25) ;  /* 0xfffffffc00f09947 */ /* 0x008fea000383ffff */
[----:B------:R-:W-:Y:S05]  /*8290*/  BRA `(.L_x_24) ;  /* 0xffffff9800e87947 */ /* 0x000fea000383ffff */
.L_x_30:
[----:B--2---:R-:W-:-:S04]  /*82a0*/  IMAD.U32 R5, RZ, RZ, UR4 ;  /* 0x00000004ff057e24 */ /* 0x004fc8000f8e00ff */
[----:B------:R2:W3:Y:S03]  /*82b0*/  SYNCS.PHASECHK.TRANS64.TRYWAIT P1, [R5+URZ], R4 ;  /* 0x00000004050075a7 */ /* 0x0004e6000802017f */
[----:B---3--:R-:W-:Y:S05]  /*82c0*/  @!P1 NANOSLEEP.SYNCS 0x989680 ;  /* 0x009896800000995d */ /* 0x008fea0003900000 */
[----:B------:R-:W3:Y:S02]  /*82d0*/  @!P1 SYNCS.PHASECHK.TRANS64 P1, [R5+URZ], R4 ;  /* 0x00000004050095a7 */ /* 0x000ee4000802007f */
[----:B---3--:R-:W-:Y:S05]  /*82e0*/  @!P1 BRA `(.L_x_30) ;  /* 0xfffffffc00ec9947 */ /* 0x008fea000383ffff */
[----:B------:R-:W-:Y:S05]  /*82f0*/  BRA `(.L_x_29) ;  /* 0xffffff9c00447947 */ /* 0x000fea000383ffff */
.L_x_38:
[----:B0-----:R-:W-:-:S04]  /*8300*/  IMAD.U32 R3, RZ, RZ, UR43 ;  /* 0x0000002bff037e24 */ /* 0x001fc8000f8e00ff */
[----:B------:R0:W1:Y:S03]  /*8310*/  SYNCS.PHASECHK.TRANS64.TRYWAIT P0, [R3+URZ+0x8], R0 ;  /* 0x00000800030075a7 */ /* 0x000066000800017f */
[----:B-1----:R-:W-:Y:S05]  /*8320*/  @!P0 NANOSLEEP.SYNCS 0x989680 ;  /* 0x009896800000895d */ /* 0x002fea0003900000 */
[----:B------:R-:W1:Y:S02]  /*8330*/  @!P0 SYNCS.PHASECHK.TRANS64 P0, [R3+URZ+0x8], R0 ;  /* 0x00000800030085a7 */ /* 0x000e64000800007f */
[----:B-1----:R-:W-:Y:S05]  /*8340*/  @!P0 BRA `(.L_x_38) ;  /* 0xfffffffc00ec8947 */ /* 0x002fea000383ffff */
[----:B------:R-:W-:Y:S05]  /*8350*/  BRA `(.L_x_229) ;  /* 0xffffffa000447947 */ /* 0x000fea000383ffff */
.L_x_175:
[----:B------:R-:W-:Y:S01]  /*8360*/  BSSY B1, `(.L_x_230) ;  /* 0x0000006000017945 */ /* 0x000fe20003800000 */
[----:B------:R-:W-:-:S07]  /*8370*/  IMAD.MOV.U32 R15, RZ, RZ, -0x1 ;  /* 0xffffffffff0f7424 */ /* 0x000fce00078e00ff */
[----:B-----5:R-:W-:Y:S05]  /*8380*/  WARPSYNC.COLLECTIVE R15, `(.L_x_231) ;  /* 0x000000000f0c7348 */ /* 0x020fea0003c00000 */
[----:B------:R-:W-:Y:S02]  /*8390*/  ELECT P6, UR62, PT ;  /* 0x00000000003e782f */ /* 0x000fe400038c0000 */
[----:B------:R-:W-:Y:S01]  /*83a0*/  MOV R14, UR62 ;  /* 0x0000003e000e7c02 */ /* 0x000fe20008000f00 */
[----:B-----5:R-:W-:Y:S10]  /*83b0*/  ENDCOLLECTIVE ;  /* 0x000000000000791b */ /* 0x020ff40003800000 */
.L_x_231:
[----:B------:R-:W-:Y:S05]  /*83c0*/  BSYNC B1 ;  /* 0x0000000000017941 */ /* 0x000fea0003800000 */
.L_x_230:
[----:B------:R-:W-:Y:S05]  /*83d0*/  BRA `(.L_x_232) ;  /* 0xffffffdc00547947 */ /* 0x000fea000383ffff */
.L_x_178:
[----:B-1----:R1:W2:Y:S02]  /*83e0*/  SYNCS.PHASECHK.TRANS64.TRYWAIT P1, [R11+URZ+0x128], R6 ;  /* 0x000128060b0075a7 */ /* 0x0022a4000802017f */
[----:B--2---:R-:W-:Y:S05]  /*83f0*/  @!P1 NANOSLEEP.SYNCS 0x989680 ;  /* 0x009896800000995d */ /* 0x004fea0003900000 */
[----:B------:R-:W2:Y:S02]  /*8400*/  @!P1 SYNCS.PHASECHK.TRANS64 P1, [R11+URZ+0x128], R6 ;  /* 0x000128060b0095a7 */ /* 0x000ea4000802007f */
[----:B--2---:R-:W-:Y:S05]  /*8410*/  @!P1 BRA `(.L_x_178) ;  /* 0xfffffffc00f09947 */ /* 0x004fea000383ffff */
[----:B------:R-:W-:Y:S05]  /*8420*/  BRA `(.L_x_233) ;  /* 0xffffffdc008c7947 */ /* 0x000fea000383ffff */
.L_x_187:
[----:B------:R-:W-:Y:S01]  /*8430*/  BSSY B0, `(.L_x_234) ;  /* 0x0000006000007945 */ /* 0x000fe20003800000 */
[----:B------:R-:W-:-:S07]  /*8440*/  IMAD.MOV.U32 R15, RZ, RZ, -0x1 ;  /* 0xffffffffff0f7424 */ /* 0x000fce00078e00ff */
[----:B-----5:R-:W-:Y:S05]  /*8450*/  WARPSYNC.COLLECTIVE R15, `(.L_x_235) ;  /* 0x000000000f0c7348 */ /* 0x020fea0003c00000 */
[----:B------:R-:W-:Y:S02]  /*8460*/  ELECT P6, UR62, PT ;  /* 0x00000000003e782f */ /* 0x000fe400038c0000 */
[----:B------:R-:W-:Y:S01]  /*8470*/  MOV R14, UR62 ;  /* 0x0000003e000e7c02 */ /* 0x000fe20008000f00 */
[----:B-----5:R-:W-:Y:S10]  /*8480*/  ENDCOLLECTIVE ;  /* 0x000000000000791b */ /* 0x020ff40003800000 */
.L_x_235:
[----:B------:R-:W-:Y:S05]  /*8490*/  BSYNC B0 ;  /* 0x0000000000007941 */ /* 0x000fea0003800000 */
.L_x_234:
[----:B------:R-:W-:Y:S05]  /*84a0*/  BRA `(.L_x_236) ;  /* 0xffffffe400f87947 */ /* 0x000fea000383ffff */
.L_x_191:
[----:B0-----:R0:W1:Y:S02]  /*84b0*/  SYNCS.PHASECHK.TRANS64.TRYWAIT P0, [R7+URZ], R2 ;  /* 0x00000002070075a7 */ /* 0x001064000800017f */
[----:B-1----:R-:W-:Y:S05]  /*84c0*/  @!P0 NANOSLEEP.SYNCS 0x989680 ;  /* 0x009896800000895d */ /* 0x002fea0003900000 */
[----:B------:R-:W1:Y:S02]  /*84d0*/  @!P0 SYNCS.PHASECHK.TRANS64 P0, [R7+URZ], R2 ;  /* 0x00000002070085a7 */ /* 0x000e64000800007f */
[----:B-1----:R-:W-:Y:S05]  /*84e0*/  @!P0 BRA `(.L_x_191) ;  /* 0xfffffffc00f08947 */ /* 0x002fea000383ffff */
[----:B------:R-:W-:Y:S05]  /*84f0*/  BRA `(.L_x_237) ;  /* 0xffffffe800387947 */ /* 0x000fea000383ffff */
.L_x_192:
[----:B0-----:R0:W1:Y:S02]  /*8500*/  SYNCS.PHASECHK.TRANS64.TRYWAIT P0, [R6+URZ], R3 ;  /* 0x00000003060075a7 */ /* 0x001064000800017f */
[----:B-1----:R-:W-:Y:S05]  /*8510*/  @!P0 NANOSLEEP.SYNCS 0x989680 ;  /* 0x009896800000895d */ /* 0x002fea0003900000 */
[----:B------:R-:W1:Y:S02]  /*8520*/  @!P0 SYNCS.PHASECHK.TRANS64 P0, [R6+URZ], R3 ;  /* 0x00000003060085a7 */ /* 0x000e64000800007f */
[----:B-1----:R-:W-:Y:S05]  /*8530*/  @!P0 BRA `(.L_x_192) ;  /* 0xfffffffc00f08947 */ /* 0x002fea000383ffff */
[----:B------:R-:W-:Y:S05]  /*8540*/  BRA `(.L_x_238) ;  /* 0xffffffe800487947 */ /* 0x000fea000383ffff */
.L_x_193:
[----:B0-----:R0:W1:Y:S02]  /*8550*/  SYNCS.PHASECHK.TRANS64.TRYWAIT P0, [R7+URZ], R4 ;  /* 0x00000004070075a7 */ /* 0x001064000800017f */
[----:B-1----:R-:W-:Y:S05]  /*8560*/  @!P0 NANOSLEEP.SYNCS 0x989680 ;  /* 0x009896800000895d */ /* 0x002fea0003900000 */
[----:B------:R-:W1:Y:S02]  /*8570*/  @!P0 SYNCS.PHASECHK.TRANS64 P0, [R7+URZ], R4 ;  /* 0x00000004070085a7 */ /* 0x000e64000800007f */
[----:B-1----:R-:W-:Y:S05]  /*8580*/  @!P0 BRA `(.L_x_193) ;  /* 0xfffffffc00f08947 */ /* 0x002fea000383ffff */
[----:B------:R-:W-:Y:S05]  /*8590*/  BRA `(.L_x_239) ;  /* 0xffffffe800587947 */ /* 0x000fea000383ffff */
.L_x_194:
[----:B0-----:R0:W1:Y:S02]  /*85a0*/  SYNCS.PHASECHK.TRANS64.TRYWAIT P0, [R6+URZ], R3 ;  /* 0x00000003060075a7 */ /* 0x001064000800017f */
[----:B-1----:R-:W-:Y:S05]  /*85b0*/  @!P0 NANOSLEEP.SYNCS 0x989680 ;  /* 0x009896800000895d */ /* 0x002fea0003900000 */
[----:B------:R-:W1:Y:S02]  /*85c0*/  @!P0 SYNCS.PHASECHK.TRANS64 P0, [R6+URZ], R3 ;  /* 0x00000003060085a7 */ /* 0x000e64000800007f */
[----:B-1----:R-:W-:Y:S05]  /*85d0*/  @!P0 BRA `(.L_x_194) ;  /* 0xfffffffc00f08947 */ /* 0x002fea000383ffff */
[----:B------:R-:W-:Y:S05]  /*85e0*/  BRA `(.L_x_240) ;  /* 0xffffffe800687947 */ /* 0x000fea000383ffff */
.L_x_195:
[----:B0-----:R0:W1:Y:S02]  /*85f0*/  SYNCS.PHASECHK.TRANS64.TRYWAIT P0, [R7+URZ], R4 ;  /* 0x00000004070075a7 */ /* 0x001064000800017f */
[----:B-1----:R-:W-:Y:S05]  /*8600*/  @!P0 NANOSLEEP.SYNCS 0x989680 ;  /* 0x009896800000895d */ /* 0x002fea0003900000 */
[----:B------:R-:W1:Y:S02]  /*8610*/  @!P0 SYNCS.PHASECHK.TRANS64 P0, [R7+URZ], R4 ;  /* 0x00000004070085a7 */ /* 0x000e64000800007f */
[----:B-1----:R-:W-:Y:S05]  /*8620*/  @!P0 BRA `(.L_x_195) ;  /* 0xfffffffc00f08947 */ /* 0x002fea000383ffff */
[----:B------:R-:W-:Y:S05]  /*8630*/  BRA `(.L_x_241) ;  /* 0xffffffe800787947 */ /* 0x000fea000383ffff */
.L_x_196:
[----:B0-----:R0:W1:Y:S02]  /*8640*/  SYNCS.PHASECHK.TRANS64.TRYWAIT P0, [R6+URZ], R3 ;  /* 0x00000003060075a7 */ /* 0x001064000800017f */
[----:B-1----:R-:W-:Y:S05]  /*8650*/  @!P0 NANOSLEEP.SYNCS 0x989680 ;  /* 0x009896800000895d */ /* 0x002fea0003900000 */
[----:B------:R-:W1:Y:S02]  /*8660*/  @!P0 SYNCS.PHASECHK.TRANS64 P0, [R6+URZ], R3 ;  /* 0x00000003060085a7 */ /* 0x000e64000800007f */
[----:B-1----:R-:W-:Y:S05]  /*8670*/  @!P0 BRA `(.L_x_196) ;  /* 0xfffffffc00f08947 */ /* 0x002fea000383ffff */
[----:B------:R-:W-:Y:S05]  /*8680*/  BRA `(.L_x_242) ;  /* 0xffffffe800887947 */ /* 0x000fea000383ffff */
.L_x_197:
[----:B0-----:R0:W1:Y:S02]  /*8690*/  SYNCS.PHASECHK.TRANS64.TRYWAIT P0, [R7+URZ], R4 ;  /* 0x00000004070075a7 */ /* 0x001064000800017f */
[----:B-1----:R-:W-:Y:S05]  /*86a0*/  @!P0 NANOSLEEP.SYNCS 0x989680 ;  /* 0x009896800000895d */ /* 0x002fea0003900000 */
[----:B------:R-:W1:Y:S02]  /*86b0*/  @!P0 SYNCS.PHASECHK.TRANS64 P0, [R7+URZ], R4 ;  /* 0x00000004070085a7 */ /* 0x000e64000800007f */
[----:B-1----:R-:W-:Y:S05]  /*86c0*/  @!P0 BRA `(.L_x_197) ;  /* 0xfffffffc00f08947 */ /* 0x002fea000383ffff */
[----:B------:R-:W-:Y:S05]  /*86d0*/  BRA `(.L_x_243) ;  /* 0xffffffe800987947 */ /* 0x000fea000383ffff */
.L_x_198:
[----:B0-----:R0:W1:Y:S02]  /*86e0*/  SYNCS.PHASECHK.TRANS64.TRYWAIT P0, [R6+URZ], R3 ;  /* 0x00000003060075a7 */ /* 0x001064000800017f */
[----:B-1----:R-:W-:Y:S05]  /*86f0*/  @!P0 NANOSLEEP.SYNCS 0x989680 ;  /* 0x009896800000895d */ /* 0x002fea0003900000 */
[----:B------:R-:W1:Y:S02]  /*8700*/  @!P0 SYNCS.PHASECHK.TRANS64 P0, [R6+URZ], R3 ;  /* 0x00000003060085a7 */ /* 0x000e64000800007f */
[----:B-1----:R-:W-:Y:S05]  /*8710*/  @!P0 BRA `(.L_x_198) ;  /* 0xfffffffc00f08947 */ /* 0x002fea000383ffff */
[----:B------:R-:W-:Y:S05]  /*8720*/  BRA `(.L_x_244) ;  /* 0xffffffe800a87947 */ /* 0x000fea000383ffff */
.L_x_199:
[----:B0-----:R0:W1:Y:S02]  /*8730*/  SYNCS.PHASECHK.TRANS64.TRYWAIT P0, [R7+URZ], R4 ;  /* 0x00000004070075a7 */ /* 0x001064000800017f */
[----:B-1----:R-:W-:Y:S05]  /*8740*/  @!P0 NANOSLEEP.SYNCS 0x989680 ;  /* 0x009896800000895d */ /* 0x002fea0003900000 */
[----:B------:R-:W1:Y:S02]  /*8750*/  @!P0 SYNCS.PHASECHK.TRANS64 P0, [R7+URZ], R4 ;  /* 0x00000004070085a7 */ /* 0x000e64000800007f */
[----:B-1----:R-:W-:Y:S05]  /*8760*/  @!P0 BRA `(.L_x_199) ;  /* 0xfffffffc00f08947 */ /* 0x002fea000383ffff */
[----:B------:R-:W-:Y:S05]  /*8770*/  BRA `(.L_x_245) ;  /* 0xffffffe800b87947 */ /* 0x000fea000383ffff */
.L_x_200:
[----:B0-----:R0:W1:Y:S02]  /*8780*/  SYNCS.PHASECHK.TRANS64.TRYWAIT P0, [R6+URZ], R3 ;  /* 0x00000003060075a7 */ /* 0x001064000800017f */
[----:B-1----:R-:W-:Y:S05]  /*8790*/  @!P0 NANOSLEEP.SYNCS 0x989680 ;  /* 0x009896800000895d */ /* 0x002fea0003900000 */
[----:B------:R-:W1:Y:S02]  /*87a0*/  @!P0 SYNCS.PHASECHK.TRANS64 P0, [R6+URZ], R3 ;  /* 0x00000003060085a7 */ /* 0x000e64000800007f */
[----:B-1----:R-:W-:Y:S05]  /*87b0*/  @!P0 BRA `(.L_x_200) ;  /* 0xfffffffc00f08947 */ /* 0x002fea000383ffff */
[----:B------:R-:W-:Y:S05]  /*87c0*/  BRA `(.L_x_246) ;  /* 0xffffffe800c87947 */ /* 0x000fea000383ffff */
.L_x_201:
[----:B0-----:R0:W1:Y:S02]  /*87d0*/  SYNCS.PHASECHK.TRANS64.TRYWAIT P0, [R7+URZ], R4 ;  /* 0x00000004070075a7 */ /* 0x001064000800017f */
[----:B-1----:R-:W-:Y:S05]  /*87e0*/  @!P0 NANOSLEEP.SYNCS 0x989680 ;  /* 0x009896800000895d */ /* 0x002fea0003900000 */
[----:B------:R-:W1:Y:S02]  /*87f0*/  @!P0 SYNCS.PHASECHK.TRANS64 P0, [R7+URZ], R4 ;  /* 0x00000004070085a7 */ /* 0x000e64000800007f */
[----:B-1----:R-:W-:Y:S05]  /*8800*/  @!P0 BRA `(.L_x_201) ;  /* 0xfffffffc00f08947 */ /* 0x002fea000383ffff */
[----:B------:R-:W-:Y:S05]  /*8810*/  BRA `(.L_x_247) ;  /* 0xffffffe800d87947 */ /* 0x000fea000383ffff */
.L_x_202:
[----:B0-----:R0:W1:Y:S02]  /*8820*/  SYNCS.PHASECHK.TRANS64.TRYWAIT P0, [R6+URZ], R3 ;  /* 0x00000003060075a7 */ /* 0x001064000800017f */
[----:B-1----:R-:W-:Y:S05]  /*8830*/  @!P0 NANOSLEEP.SYNCS 0x989680 ;  /* 0x009896800000895d */ /* 0x002fea0003900000 */
[----:B------:R-:W1:Y:S02]  /*8840*/  @!P0 SYNCS.PHASECHK.TRANS64 P0, [R6+URZ], R3 ;  /* 0x00000003060085a7 */ /* 0x000e64000800007f */
[----:B-1----:R-:W-:Y:S05]  /*8850*/  @!P0 BRA `(.L_x_202) ;  /* 0xfffffffc00f08947 */ /* 0x002fea000383ffff */
[----:B------:R-:W-:Y:S05]  /*8860*/  BRA `(.L_x_248) ;  /* 0xffffffe800e87947 */ /* 0x000fea000383ffff */
.L_x_203:
[----:B0-----:R0:W1:Y:S02]  /*8870*/  SYNCS.PHASECHK.TRANS64.TRYWAIT P0, [R7+URZ], R4 ;  /* 0x00000004070075a7 */ /* 0x001064000800017f */
[----:B-1----:R-:W-:Y:S05]  /*8880*/  @!P0 NANOSLEEP.SYNCS 0x989680 ;  /* 0x009896800000895d */ /* 0x002fea0003900000 */
[----:B------:R-:W1:Y:S02]  /*8890*/  @!P0 SYNCS.PHASECHK.TRANS64 P0, [R7+URZ], R4 ;  /* 0x00000004070085a7 */ /* 0x000e64000800007f */
[----:B-1----:R-:W-:Y:S05]  /*88a0*/  @!P0 BRA `(.L_x_203) ;  /* 0xfffffffc00f08947 */ /* 0x002fea000383ffff */
[----:B------:R-:W-:Y:S05]  /*88b0*/  BRA `(.L_x_249) ;  /* 0xffffffe800f87947 */ /* 0x000fea000383ffff */
.L_x_204:
[----:B0-----:R0:W1:Y:S02]  /*88c0*/  SYNCS.PHASECHK.TRANS64.TRYWAIT P0, [R6+URZ], R3 ;  /* 0x00000003060075a7 */ /* 0x001064000800017f */
[----:B-1----:R-:W-:Y:S05]  /*88d0*/  @!P0 NANOSLEEP.SYNCS 0x989680 ;  /* 0x009896800000895d */ /* 0x002fea0003900000 */
[----:B------:R-:W1:Y:S02]  /*88e0*/  @!P0 SYNCS.PHASECHK.TRANS64 P0, [R6+URZ], R3 ;  /* 0x00000003060085a7 */ /* 0x000e64000800007f */
[----:B-1----:R-:W-:Y:S05]  /*88f0*/  @!P0 BRA `(.L_x_204) ;  /* 0xfffffffc00f08947 */ /* 0x002fea000383ffff */
[----:B------:R-:W-:Y:S05]  /*8900*/  BRA `(.L_x_250) ;  /* 0xffffffec00087947 */ /* 0x000fea000383ffff */
.L_x_205:
[----:B0-----:R0:W1:Y:S02]  /*8910*/  SYNCS.PHASECHK.TRANS64.TRYWAIT P0, [R7+URZ], R4 ;  /* 0x00000004070075a7 */ /* 0x001064000800017f */
[----:B-1----:R-:W-:Y:S05]  /*8920*/  @!P0 NANOSLEEP.SYNCS 0x989680 ;  /* 0x009896800000895d */ /* 0x002fea0003900000 */
[----:B------:R-:W1:Y:S02]  /*8930*/  @!P0 SYNCS.PHASECHK.TRANS64 P0, [R7+URZ], R4 ;  /* 0x00000004070085a7 */ /* 0x000e64000800007f */
[----:B-1----:R-:W-:Y:S05]  /*8940*/  @!P0 BRA `(.L_x_205) ;  /* 0xfffffffc00f08947 */ /* 0x002fea000383ffff */
[----:B------:R-:W-:Y:S05]  /*8950*/  BRA `(.L_x_251) ;  /* 0xffffffec00187947 */ /* 0x000fea000383ffff */
.L_x_206:
[----:B0-----:R0:W1:Y:S02]  /*8960*/  SYNCS.PHASECHK.TRANS64.TRYWAIT P0, [R6+URZ], R3 ;  /* 0x00000003060075a7 */ /* 0x001064000800017f */
[----:B-1----:R-:W-:Y:S05]  /*8970*/  @!P0 NANOSLEEP.SYNCS 0x989680 ;  /* 0x009896800000895d */ /* 0x002fea0003900000 */
[----:B------:R-:W1:Y:S02]  /*8980*/  @!P0 SYNCS.PHASECHK.TRANS64 P0, [R6+URZ], R3 ;  /* 0x00000003060085a7 */ /* 0x000e64000800007f */
[----:B-1----:R-:W-:Y:S05]  /*8990*/  @!P0 BRA `(.L_x_206) ;  /* 0xfffffffc00f08947 */ /* 0x002fea000383ffff */
[----:B------:R-:W-:Y:S05]  /*89a0*/  BRA `(.L_x_252) ;  /* 0xffffffec00287947 */ /* 0x000fea000383ffff */
.L_x_207:
[----:B0-----:R0:W1:Y:S02]  /*89b0*/  SYNCS.PHASECHK.TRANS64.TRYWAIT P0, [R7+URZ], R4 ;  /* 0x00000004070075a7 */ /* 0x001064000800017f */
[----:B-1----:R-:W-:Y:S05]  /*89c0*/  @!P0 NANOSLEEP.SYNCS 0x989680 ;  /* 0x009896800000895d */ /* 0x002fea0003900000 */
[----:B------:R-:W1:Y:S02]  /*89d0*/  @!P0 SYNCS.PHASECHK.TRANS64 P0, [R7+URZ], R4 ;  /* 0x00000004070085a7 */ /* 0x000e64000800007f */
[----:B-1----:R-:W-:Y:S05]  /*89e0*/  @!P0 BRA `(.L_x_207) ;  /* 0xfffffffc00f08947 */ /* 0x002fea000383ffff */
[----:B------:R-:W-:Y:S05]  /*89f0*/  BRA `(.L_x_253) ;  /* 0xffffffec00387947 */ /* 0x000fea000383ffff */
.L_x_208:
[----:B0-----:R0:W1:Y:S02]  /*8a00*/  SYNCS.PHASECHK.TRANS64.TRYWAIT P0, [R6+URZ], R3 ;  /* 0x00000003060075a7 */ /* 0x001064000800017f */
[----:B-1----:R-:W-:Y:S05]  /*8a10*/  @!P0 NANOSLEEP.SYNCS 0x989680 ;  /* 0x009896800000895d */ /* 0x002fea0003900000 */
[----:B------:R-:W1:Y:S02]  /*8a20*/  @!P0 SYNCS.PHASECHK.TRANS64 P0, [R6+URZ], R3 ;  /* 0x00000003060085a7 */ /* 0x000e64000800007f */
[----:B-1----:R-:W-:Y:S05]  /*8a30*/  @!P0 BRA `(.L_x_208) ;  /* 0xfffffffc00f08947 */ /* 0x002fea000383ffff */
[----:B------:R-:W-:Y:S05]  /*8a40*/  BRA `(.L_x_254) ;  /* 0xffffffec00487947 */ /* 0x000fea000383ffff */
.L_x_209:
[----:B0-----:R0:W1:Y:S02]  /*8a50*/  SYNCS.PHASECHK.TRANS64.TRYWAIT P0, [R7+URZ], R4 ;  /* 0x00000004070075a7 */ /* 0x001064000800017f */
[----:B-1----:R-:W-:Y:S05]  /*8a60*/  @!P0 NANOSLEEP.SYNCS 0x989680 ;  /* 0x009896800000895d */ /* 0x002fea0003900000 */
[----:B------:R-:W1:Y:S02]  /*8a70*/  @!P0 SYNCS.PHASECHK.TRANS64 P0, [R7+URZ], R4 ;  /* 0x00000004070085a7 */ /* 0x000e64000800007f */
[----:B-1----:R-:W-:Y:S05]  /*8a80*/  @!P0 BRA `(.L_x_209) ;  /* 0xfffffffc00f08947 */ /* 0x002fea000383ffff */
[----:B------:R-:W-:Y:S05]  /*8a90*/  BRA `(.L_x_255) ;  /* 0xffffffec00587947 */ /* 0x000fea000383ffff */
.L_x_210:
[----:B0-----:R0:W1:Y:S02]  /*8aa0*/  SYNCS.PHASECHK.TRANS64.TRYWAIT P0, [R6+URZ], R3 ;  /* 0x00000003060075a7 */ /* 0x001064000800017f */
[----:B-1----:R-:W-:Y:S05]  /*8ab0*/  @!P0 NANOSLEEP.SYNCS 0x989680 ;  /* 0x009896800000895d */ /* 0x002fea0003900000 */
[----:B------:R-:W1:Y:S02]  /*8ac0*/  @!P0 SYNCS.PHASECHK.TRANS64 P0, [R6+URZ], R3 ;  /* 0x00000003060085a7 */ /* 0x000e64000800007f */
[----:B-1----:R-:W-:Y:S05]  /*8ad0*/  @!P0 BRA `(.L_x_210) ;  /* 0xfffffffc00f08947 */ /* 0x002fea000383ffff */
[----:B------:R-:W-:Y:S05]  /*8ae0*/  BRA `(.L_x_256) ;  /* 0xffffffec00687947 */ /* 0x000fea000383ffff */
.L_x_211:
[----:B0-----:R0:W1:Y:S02]  /*8af0*/  SYNCS.PHASECHK.TRANS64.TRYWAIT P0, [R7+URZ], R4 ;  /* 0x00000004070075a7 */ /* 0x001064000800017f */
[----:B-1----:R-:W-:Y:S05]  /*8b00*/  @!P0 NANOSLEEP.SYNCS 0x989680 ;  /* 0x009896800000895d */ /* 0x002fea0003900000 */
[----:B------:R-:W1:Y:S02]  /*8b10*/  @!P0 SYNCS.PHASECHK.TRANS64 P0, [R7+URZ], R4 ;  /* 0x00000004070085a7 */ /* 0x000e64000800007f */
[----:B-1----:R-:W-:Y:S05]  /*8b20*/  @!P0 BRA `(.L_x_211) ;  /* 0xfffffffc00f08947 */ /* 0x002fea000383ffff */
[----:B------:R-:W-:Y:S05]  /*8b30*/  BRA `(.L_x_257) ;  /* 0xffffffec00787947 */ /* 0x000fea000383ffff */
.L_x_212:
[----:B0-----:R0:W1:Y:S02]  /*8b40*/  SYNCS.PHASECHK.TRANS64.TRYWAIT P0, [R6+URZ], R3 ;  /* 0x00000003060075a7 */ /* 0x001064000800017f */
[----:B-1----:R-:W-:Y:S05]  /*8b50*/  @!P0 NANOSLEEP.SYNCS 0x989680 ;  /* 0x009896800000895d */ /* 0x002fea0003900000 */
[----:B------:R-:W1:Y:S02]  /*8b60*/  @!P0 SYNCS.PHASECHK.TRANS64 P0, [R6+URZ], R3 ;  /* 0x00000003060085a7 */ /* 0x000e64000800007f */
[----:B-1----:R-:W-:Y:S05]  /*8b70*/  @!P0 BRA `(.L_x_212) ;  /* 0xfffffffc00f08947 */ /* 0x002fea000383ffff */
[----:B------:R-:W-:Y:S05]  /*8b80*/  BRA `(.L_x_258) ;  /* 0xffffffec00887947 */ /* 0x000fea000383ffff */
.L_x_213:
[----:B0-----:R0:W1:Y:S02]  /*8b90*/  SYNCS.PHASECHK.TRANS64.TRYWAIT P0, [R7+URZ], R4 ;  /* 0x00000004070075a7 */ /* 0x001064000800017f */
[----:B-1----:R-:W-:Y:S05]  /*8ba0*/  @!P0 NANOSLEEP.SYNCS 0x989680 ;  /* 0x009896800000895d */ /* 0x002fea0003900000 */
[----:B------:R-:W1:Y:S02]  /*8bb0*/  @!P0 SYNCS.PHASECHK.TRANS64 P0, [R7+URZ], R4 ;  /* 0x00000004070085a7 */ /* 0x000e64000800007f */
[----:B-1----:R-:W-:Y:S05]  /*8bc0*/  @!P0 BRA `(.L_x_213) ;  /* 0xfffffffc00f08947 */ /* 0x002fea000383ffff */
[----:B------:R-:W-:Y:S05]  /*8bd0*/  BRA `(.L_x_259) ;  /* 0xffffffec00987947 */ /* 0x000fea000383ffff */
.L_x_214:
[----:B0-----:R0:W1:Y:S02]  /*8be0*/  SYNCS.PHASECHK.TRANS64.TRYWAIT P0, [R6+URZ], R3 ;  /* 0x00000003060075a7 */ /* 0x001064000800017f */
[----:B-1----:R-:W-:Y:S05]  /*8bf0*/  @!P0 NANOSLEEP.SYNCS 0x989680 ;  /* 0x009896800000895d */ /* 0x002fea0003900000 */
[----:B------:R-:W1:Y:S02]  /*8c00*/  @!P0 SYNCS.PHASECHK.TRANS64 P0, [R6+URZ], R3 ;  /* 0x00000003060085a7 */ /* 0x000e64000800007f */
[----:B-1----:R-:W-:Y:S05]  /*8c10*/  @!P0 BRA `(.L_x_214) ;  /* 0xfffffffc00f08947 */ /* 0x002fea000383ffff */
[----:B------:R-:W-:Y:S05]  /*8c20*/  BRA `(.L_x_260) ;  /* 0xffffffec00a87947 */ /* 0x000fea000383ffff */
.L_x_215:
[----:B0-----:R0:W1:Y:S02]  /*8c30*/  SYNCS.PHASECHK.TRANS64.TRYWAIT P0, [R7+URZ], R4 ;  /* 0x00000004070075a7 */ /* 0x001064000800017f */
[----:B-1----:R-:W-:Y:S05]  /*8c40*/  @!P0 NANOSLEEP.SYNCS 0x989680 ;  /* 0x009896800000895d */ /* 0x002fea0003900000 */
[----:B------:R-:W1:Y:S02]  /*8c50*/  @!P0 SYNCS.PHASECHK.TRANS64 P0, [R7+URZ], R4 ;  /* 0x00000004070085a7 */ /* 0x000e64000800007f */
[----:B-1----:R-:W-:Y:S05]  /*8c60*/  @!P0 BRA `(.L_x_215) ;  /* 0xfffffffc00f08947 */ /* 0x002fea000383ffff */
[----:B------:R-:W-:Y:S05]  /*8c70*/  BRA `(.L_x_261) ;  /* 0xffffffec00b87947 */ /* 0x000fea000383ffff */
.L_x_216:
[----:B0-----:R0:W1:Y:S02]  /*8c80*/  SYNCS.PHASECHK.TRANS64.TRYWAIT P0, [R6+URZ], R3 ;  /* 0x00000003060075a7 */ /* 0x001064000800017f */
[----:B-1----:R-:W-:Y:S05]  /*8c90*/  @!P0 NANOSLEEP.SYNCS 0x989680 ;  /* 0x009896800000895d */ /* 0x002fea0003900000 */
[----:B------:R-:W1:Y:S02]  /*8ca0*/  @!P0 SYNCS.PHASECHK.TRANS64 P0, [R6+URZ], R3 ;  /* 0x00000003060085a7 */ /* 0x000e64000800007f */
[----:B-1----:R-:W-:Y:S05]  /*8cb0*/  @!P0 BRA `(.L_x_216) ;  /* 0xfffffffc00f08947 */ /* 0x002fea000383ffff */
[----:B------:R-:W-:Y:S05]  /*8cc0*/  BRA `(.L_x_262) ;  /* 0xffffffec00c87947 */ /* 0x000fea000383ffff */
.L_x_217:
[----:B0-----:R0:W1:Y:S02]  /*8cd0*/  SYNCS.PHASECHK.TRANS64.TRYWAIT P0, [R7+URZ], R4 ;  /* 0x00000004070075a7 */ /* 0x001064000800017f */
[----:B-1----:R-:W-:Y:S05]  /*8ce0*/  @!P0 NANOSLEEP.SYNCS 0x989680 ;  /* 0x009896800000895d */ /* 0x002fea0003900000 */
[----:B------:R-:W1:Y:S02]  /*8cf0*/  @!P0 SYNCS.PHASECHK.TRANS64 P0, [R7+URZ], R4 ;  /* 0x00000004070085a7 */ /* 0x000e64000800007f */
[----:B-1----:R-:W-:Y:S05]  /*8d00*/  @!P0 BRA `(.L_x_217) ;  /* 0xfffffffc00f08947 */ /* 0x002fea000383ffff */
[----:B------:R-:W-:Y:S05]  /*8d10*/  BRA `(.L_x_263) ;  /* 0xffffffec00d87947 */ /* 0x000fea000383ffff */
.L_x_218:
[----:B0-----:R0:W1:Y:S02]  /*8d20*/  SYNCS.PHASECHK.TRANS64.TRYWAIT P0, [R6+URZ], R3 ;  /* 0x00000003060075a7 */ /* 0x001064000800017f */
[----:B-1----:R-:W-:Y:S05]  /*8d30*/  @!P0 NANOSLEEP.SYNCS 0x989680 ;  /* 0x009896800000895d */ /* 0x002fea0003900000 */
[----:B------:R-:W1:Y:S02]  /*8d40*/  @!P0 SYNCS.PHASECHK.TRANS64 P0, [R6+URZ], R3 ;  /* 0x00000003060085a7 */ /* 0x000e64000800007f */
[----:B-1----:R-:W-:Y:S05]  /*8d50*/  @!P0 BRA `(.L_x_218) ;  /* 0xfffffffc00f08947 */ /* 0x002fea000383ffff */
[----:B------:R-:W-:Y:S05]  /*8d60*/  BRA `(.L_x_264) ;  /* 0xffffffec00e87947 */ /* 0x000fea000383ffff */
.L_x_219:
[----:B0-----:R0:W1:Y:S02]  /*8d70*/  SYNCS.PHASECHK.TRANS64.TRYWAIT P0, [R7+URZ], R4 ;  /* 0x00000004070075a7 */ /* 0x001064000800017f */
[----:B-1----:R-:W-:Y:S05]  /*8d80*/  @!P0 NANOSLEEP.SYNCS 0x989680 ;  /* 0x009896800000895d */ /* 0x002fea0003900000 */
[----:B------:R-:W1:Y:S02]  /*8d90*/  @!P0 SYNCS.PHASECHK.TRANS64 P0, [R7+URZ], R4 ;  /* 0x00000004070085a7 */ /* 0x000e64000800007f */
[----:B-1----:R-:W-:Y:S05]  /*8da0*/  @!P0 BRA `(.L_x_219) ;  /* 0xfffffffc00f08947 */ /* 0x002fea000383ffff */
[----:B------:R-:W-:Y:S05]  /*8db0*/  BRA `(.L_x_265) ;  /* 0xffffffec00f87947 */ /* 0x000fea000383ffff */
.L_x_220:
[----:B0-----:R0:W1:Y:S02]  /*8dc0*/  SYNCS.PHASECHK.TRANS64.TRYWAIT P0, [R6+URZ], R3 ;  /* 0x00000003060075a7 */ /* 0x001064000800017f */
[----:B-1----:R-:W-:Y:S05]  /*8dd0*/  @!P0 NANOSLEEP.SYNCS 0x989680 ;  /* 0x009896800000895d */ /* 0x002fea0003900000 */
[----:B------:R-:W1:Y:S02]  /*8de0*/  @!P0 SYNCS.PHASECHK.TRANS64 P0, [R6+URZ], R3 ;  /* 0x00000003060085a7 */ /* 0x000e64000800007f */
[----:B-1----:R-:W-:Y:S05]  /*8df0*/  @!P0 BRA `(.L_x_220) ;  /* 0xfffffffc00f08947 */ /* 0x002fea000383ffff */
[----:B------:R-:W-:Y:S05]  /*8e00*/  BRA `(.L_x_266) ;  /* 0xfffffff000087947 */ /* 0x000fea000383ffff */
.L_x_221:
[----:B0-----:R0:W1:Y:S02]  /*8e10*/  SYNCS.PHASECHK.TRANS64.TRYWAIT P0, [R7+URZ], R4 ;  /* 0x00000004070075a7 */ /* 0x001064000800017f */
[----:B-1----:R-:W-:Y:S05]  /*8e20*/  @!P0 NANOSLEEP.SYNCS 0x989680 ;  /* 0x009896800000895d */ /* 0x002fea0003900000 */
[----:B------:R-:W1:Y:S02]  /*8e30*/  @!P0 SYNCS.PHASECHK.TRANS64 P0, [R7+URZ], R4 ;  /* 0x00000004070085a7 */ /* 0x000e64000800007f */
[----:B-1----:R-:W-:Y:S05]  /*8e40*/  @!P0 BRA `(.L_x_221) ;  /* 0xfffffffc00f08947 */ /* 0x002fea000383ffff */
[----:B------:R-:W-:Y:S05]  /*8e50*/  BRA `(.L_x_267) ;  /* 0xfffffff000187947 */ /* 0x000fea000383ffff */
.L_x_222:
[----:B0-----:R0:W1:Y:S02]  /*8e60*/  SYNCS.PHASECHK.TRANS64.TRYWAIT P0, [R6+URZ], R3 ;  /* 0x00000003060075a7 */ /* 0x001064000800017f */
[----:B-1----:R-:W-:Y:S05]  /*8e70*/  @!P0 NANOSLEEP.SYNCS 0x989680 ;  /* 0x009896800000895d */ /* 0x002fea0003900000 */
[----:B------:R-:W1:Y:S02]  /*8e80*/  @!P0 SYNCS.PHASECHK.TRANS64 P0, [R6+URZ], R3 ;  /* 0x00000003060085a7 */ /* 0x000e64000800007f */
[----:B-1----:R-:W-:Y:S05]  /*8e90*/  @!P0 BRA `(.L_x_222) ;  /* 0xfffffffc00f08947 */ /* 0x002fea000383ffff */
[----:B------:R-:W-:Y:S05]  /*8ea0*/  BRA `(.L_x_268) ;  /* 0xfffffff000287947 */ /* 0x000fea000383ffff */
.L_x_223:
[----:B0-----:R0:W1:Y:S02]  /*8eb0*/  SYNCS.PHASECHK.TRANS64.TRYWAIT P0, [R7+URZ], R4 ;  /* 0x00000004070075a7 */ /* 0x001064000800017f */
[----:B-1----:R-:W-:Y:S05]  /*8ec0*/  @!P0 NANOSLEEP.SYNCS 0x989680 ;  /* 0x009896800000895d */ /* 0x002fea0003900000 */
[----:B------:R-:W1:Y:S02]  /*8ed0*/  @!P0 SYNCS.PHASECHK.TRANS64 P0, [R7+URZ], R4 ;  /* 0x00000004070085a7 */ /* 0x000e64000800007f */
[----:B-1----:R-:W-:Y:S05]  /*8ee0*/  @!P0 BRA `(.L_x_223) ;  /* 0xfffffffc00f08947 */ /* 0x002fea000383ffff */
[----:B------:R-:W-:Y:S05]  /*8ef0*/  BRA `(.L_x_269) ;  /* 0xfffffff000387947 */ /* 0x000fea000383ffff */
.L_x_224:
[----:B0-----:R0:W1:Y:S02]  /*8f00*/  SYNCS.PHASECHK.TRANS64.TRYWAIT P0, [R6+URZ], R3 ;  /* 0x00000003060075a7 */ /* 0x001064000800017f */
[----:B-1----:R-:W-:Y:S05]  /*8f10*/  @!P0 NANOSLEEP.SYNCS 0x989680 ;  /* 0x009896800000895d */ /* 0x002fea0003900000 */
[----:B------:R-:W1:Y:S02]  /*8f20*/  @!P0 SYNCS.PHASECHK.TRANS64 P0, [R6+URZ], R3 ;  /* 0x00000003060085a7 */ /* 0x000e64000800007f */
[----:B-1----:R-:W-:Y:S05]  /*8f30*/  @!P0 BRA `(.L_x_224) ;  /* 0xfffffffc00f08947 */ /* 0x002fea000383ffff */
[----:B------:R-:W-:Y:S05]  /*8f40*/  BRA `(.L_x_270) ;  /* 0xfffffff000487947 */ /* 0x000fea000383ffff */
.L_x_225:
[----:B0-----:R0:W1:Y:S02]  /*8f50*/  SYNCS.PHASECHK.TRANS64.TRYWAIT P0, [R7+URZ], R4 ;  /* 0x00000004070075a7 */ /* 0x001064000800017f */
[----:B-1----:R-:W-:Y:S05]  /*8f60*/  @!P0 NANOSLEEP.SYNCS 0x989680 ;  /* 0x009896800000895d */ /* 0x002fea0003900000 */
[----:B------:R-:W1:Y:S02]  /*8f70*/  @!P0 SYNCS.PHASECHK.TRANS64 P0, [R7+URZ], R4 ;  /* 0x00000004070085a7 */ /* 0x000e64000800007f */
[----:B-1----:R-:W-:Y:S05]  /*8f80*/  @!P0 BRA `(.L_x_225) ;  /* 0xfffffffc00f08947 */ /* 0x002fea000383ffff */
[----:B------:R-:W-:Y:S05]  /*8f90*/  BRA `(.L_x_271) ;  /* 0xfffffff000587947 */ /* 0x000fea000383ffff */
.L_x_226:
[----:B-1----:R1:W2:Y:S02]  /*8fa0*/  SYNCS.PHASECHK.TRANS64.TRYWAIT P0, [R6+URZ], R3 ;  /* 0x00000003060075a7 */ /* 0x0022a4000800017f */
[----:B--2---:R-:W-:Y:S05]  /*8fb0*/  @!P0 NANOSLEEP.SYNCS 0x989680 ;  /* 0x009896800000895d */ /* 0x004fea0003900000 */
[----:B------:R-:W2:Y:S02]  /*8fc0*/  @!P0 SYNCS.PHASECHK.TRANS64 P0, [R6+URZ], R3 ;  /* 0x00000003060085a7 */ /* 0x000ea4000800007f */
[----:B--2---:R-:W-:Y:S05]  /*8fd0*/  @!P0 BRA `(.L_x_226) ;  /* 0xfffffffc00f08947 */ /* 0x004fea000383ffff */
[----:B------:R-:W-:Y:S05]  /*8fe0*/  BRA `(.L_x_272) ;  /* 0xfffffff000607947 */ /* 0x000fea000383ffff */
.L_x_273:
[----:B------:R-:W-:-:S00]  /*8ff0*/  BRA `(.L_x_273) ;  /* 0xfffffffc00fc7947 */ /* 0x000fc0000383ffff */
[----:B------:R-:W-:-:S00]  /*9000*/  NOP ;  /* 0x0000000000007918 */ /* 0x000fc00000000000 */
[----:B------:R-:W-:-:S00]  /*9010*/  NOP ;  /* 0x0000000000007918 */ /* 0x000fc00000000000 */
[----:B------:R-:W-:-:S00]  /*9020*/  NOP ;  /* 0x0000000000007918 */ /* 0x000fc00000000000 */
[----:B------:R-:W-:-:S00]  /*9030*/  NOP ;  /* 0x0000000000007918 */ /* 0x000fc00000000000 */
[----:B------:R-:W-:-:S00]  /*9040*/  NOP ;  /* 0x0000000000007918 */ /* 0x000fc00000000000 */
[----:B------:R-:W-:-:S00]  /*9050*/  NOP ;  /* 0x0000000000007918 */ /* 0x000fc00000000000 */
[----:B------:R-:W-:-:S00]  /*9060*/  NOP ;  /* 0x0000000000007918 */ /* 0x000fc00000000000 */
[----:B------:R-:W-:-:S00]  /*9070*/  NOP ;  /* 0x0000000000007918 */ /* 0x000fc00000000000 */
.L_x_274:


//--------------------- .nv.global.init           --------------------------
	.section	.nv.global.init,"aw",@progbits
.nv.global.init:
	.type		$str$22,@object
	.size		$str$22,($str$23 - $str$22)
$str$22:
        /*0000*/ 	.byte	0x6b, 0x5f, 0x74, 0x69, 0x6c, 0x65, 0x5f, 0x63, 0x6f, 0x75, 0x6e, 0x74, 0x20, 0x3e, 0x3d, 0x20
        /*0010*/ 	.byte	0x31, 0x00
	.type		$str$23,@object
	.size		$str$23,(__unnamed_1 - $str$23)
$str$23:
        /*0012*/ 	.byte	0x2f, 0x74, 0x6d, 0x70, 0x2f, 0x63, 0x75, 0x74, 0x6c, 0x61, 0x73, 0x73, 0x5f, 0x73, 0x77, 0x65
        /*0022*/ 	.byte	0x65, 0x70, 0x5f, 0x73, 0x72, 0x63, 0x2f, 0x69, 0x6e, 0x63, 0x6c, 0x75, 0x64, 0x65, 0x2f, 0x63
        /*0032*/ 	.byte	0x75, 0x74, 0x6c, 0x61, 0x73, 0x73, 0x2f, 0x67, 0x65, 0x6d, 0x6d, 0x2f, 0x63, 0x6f, 0x6c, 0x6c
        /*0042*/ 	.byte	0x65, 0x63, 0x74, 0x69, 0x76, 0x65, 0x2f, 0x73, 0x6d, 0x39, 0x30, 0x5f, 0x6d, 0x6d, 0x61, 0x5f
        /*0052*/ 	.byte	0x74, 0x6d, 0x61, 0x5f, 0x67, 0x6d, 0x6d, 0x61, 0x5f, 0x73, 0x73, 0x5f, 0x77, 0x61, 0x72, 0x70
        /*0062*/ 	.byte	0x73, 0x70, 0x65, 0x63, 0x69, 0x61, 0x6c, 0x69, 0x7a, 0x65, 0x64, 0x2e, 0x68, 0x70, 0x70, 0x00
	.type		__unnamed_1,@object
	.size		__unnamed_1,(.L_0 - __unnamed_1)
__unnamed_1:
        /*0072*/ 	.byte	0x76, 0x6f, 0x69, 0x64, 0x20, 0x63, 0x75, 0x74, 0x6c, 0x61, 0x73, 0x73, 0x3a, 0x3a, 0x67, 0x65
        /* <DEDUP_REMOVED lines=173> */
.L_0:


//--------------------- .nv.shared._ZN7cutlass13device_kernelINS_4gemm6kernel13GemmUniversalIN4cute5tupleIJiiiiEEENS1_10collective13CollectiveMmaINS1_34MainloopSm90TmaGmmaWarpSpecializedILi37ENS5_IJNS4_1CILi2EEESB_NSA_ILi1EEEEEENS1_32KernelTmaWarpSpecializedPingpongEEENS5_IJNSA_ILi64EEENSA_ILi128EEENSA_ILi32EEEEEEaNS5_IJlSC_lEEEaSK_NS4_8TiledMMAINS4_8MMA_AtomIJNS4_4SM904GMMA27MMA_64x128x32_S32S8S8_SS_TNEEEENS4_6LayoutINS5_IJSC_SC_SC_EEENS5_IJNSA_ILi0EEEST_ST_EEEEENS5_IJNS4_10UnderscoreESW_SW_EEEEENS4_23SM90_TMA_LOAD_MULTICASTENS4_14ComposedLayoutINS4_7SwizzleILi1ELi4ELi3EEENS4_18smem_ptr_flag_bitsILi8EEENSR_INS5_IJNSA_ILi8EEESI_EEENS5_IJSI_SC_EEEEEEEvNS4_8identityESZ_S19_vS1A_EENS_8epilogue10collective6detail29Sm90TmaWarpSpecializedAdapterINS1D_15DefaultEpilogueIaSK_SK_NS1C_6thread17LinearCombinationIaLi1EiiLNS1H_9ScaleType4KindE0ELNS_15FloatRoundStyleE2EaEENS1_15EpilogueDefaultEEEEEvvEEEEvNT_6ParamsE --------------------------
	.section	.nv.shared._ZN7cutlass13device_kernelINS_4gemm6kernel13GemmUniversalIN4cute5tupleIJiiiiEEENS1_10collective13CollectiveMmaINS1_34MainloopSm90TmaGmmaWarpSpecializedILi37ENS5_IJNS4_1CILi2EEESB_NSA_ILi1EEEEEENS1_32KernelTmaWarpSpecializedPingpongEEENS5_IJNSA_ILi64EEENSA_ILi128EEENSA_ILi32EEEEEEaNS5_IJlSC_lEEEaSK_NS4_8TiledMMAINS4_8MMA_AtomIJNS4_4SM904GMMA27MMA_64x128x32_S32S8S8_SS_TNEEEENS4_6LayoutINS5_IJSC_SC_SC_EEENS5_IJNSA_ILi0EEEST_ST_EEEEENS5_IJNS4_10UnderscoreESW_SW_EEEEENS4_23SM90_TMA_LOAD_MULTICASTENS4_14ComposedLayoutINS4_7SwizzleILi1ELi4ELi3EEENS4_18smem_ptr_flag_bitsILi8EEENSR_INS5_IJNSA_ILi8EEESI_EEENS5_IJSI_SC_EEEEEEEvNS4_8identityESZ_S19_vS1A_EENS_8epilogue10collective6detail29Sm90TmaWarpSpecializedAdapterINS1D_15DefaultEpilogueIaSK_SK_NS1C_6thread17LinearCombinationIaLi1EiiLNS1H_9ScaleType4KindE0ELNS_15FloatRoundStyleE2EaEENS1_15EpilogueDefaultEEEEEvvEEEEvNT_6ParamsE,"aw",@nobits
	.sectionflags	@""
	.align	16
	.zero		1024


//--------------------- .nv.shared.reserved.0     --------------------------
	.section	.nv.shared.reserved.0,"aw",@nobits
	.weak		__nv_reservedSMEM_offset_0_alias
	.size		__nv_reservedSMEM_offset_0_alias, 0, 0
	.other		__nv_reservedSMEM_offset_0_alias,@"STO_CUDA_RESERVED_SHARED STV_DEFAULT"
__nv_reservedSMEM_offset_0_alias:
	.zero		0


//--------------------- .nv.global                --------------------------
	.section	.nv.global,"aw",@nobits
.nv.global:
	.type		_ZN39_INTERNAL_ae3f8a61_4_k_cu_1ba4e4a5_51834cute1_E,@object
	.size		_ZN39_INTERNAL_ae3f8a61_4_k_cu_1ba4e4a5_51834cute1_E,(_ZN39_INTERNAL_ae3f8a61_4_k_cu_1ba4e4a5_51834cuda3std3__45__cpo6cbeginE - _ZN39_INTERNAL_ae3f8a61_4_k_cu_1ba4e4a5_51834cute1_E)
_ZN39_INTERNAL_ae3f8a61_4_k_cu_1ba4e4a5_51834cute1_E:
	.zero		1
	.type		_ZN39_INTERNAL_ae3f8a61_4_k_cu_1ba4e4a5_51834cuda3std3__45__cpo6cbeginE,@object
	.size		_ZN39_INTERNAL_ae3f8a61_4_k_cu_1ba4e4a5_51834cuda3std3__45__cpo6cbeginE,(_ZN39_INTERNAL_ae3f8a61_4_k_cu_1ba4e4a5_51834cuda3std3__48in_placeE - _ZN39_INTERNAL_ae3f8a61_4_k_cu_1ba4e4a5_51834cuda3std3__45__cpo6cbeginE)
_ZN39_INTERNAL_ae3f8a61_4_k_cu_1ba4e4a5_51834cuda3std3__45__cpo6cbeginE:
	.zero		1
	.type		_ZN39_INTERNAL_ae3f8a61_4_k_cu_1ba4e4a5_51834cuda3std3__48in_placeE,@object
	.size		_ZN39_INTERNAL_ae3f8a61_4_k_cu_1ba4e4a5_51834cuda3std3__48in_placeE,(_ZN39_INTERNAL_ae3f8a61_4_k_cu_1ba4e4a5_51834cuda3std6ranges3__45__cpo9iter_moveE - _ZN39_INTERNAL_ae3f8a61_4_k_cu_1ba4e4a5_51834cuda3std3__48in_placeE)
_ZN39_INTERNAL_ae3f8a61_4_k_cu_1ba4e4a5_51834cuda3std3__48in_placeE:
	.zero		1
	.type		_ZN39_INTERNAL_ae3f8a61_4_k_cu_1ba4e4a5_51834cuda3std6ranges3__45__cpo9iter_moveE,@object
	.size		_ZN39_INTERNAL_ae3f8a61_4_k_cu_1ba4e4a5_51834cuda3std6ranges3__45__cpo9iter_moveE,(_ZN39_INTERNAL_ae3f8a61_4_k_cu_1ba4e4a5_51834cuda3std3__45__cpo5beginE - _ZN39_INTERNAL_ae3f8a61_4_k_cu_1ba4e4a5_51834cuda3std6ranges3__45__cpo9iter_moveE)
_ZN39_INTERNAL_ae3f8a61_4_k_cu_1ba4e4a5_51834cuda3std6ranges3__45__cpo9iter_moveE:
	.zero		1
	.type		_ZN39_INTERNAL_ae3f8a61_4_k_cu_1ba4e4a5_51834cuda3std3__45__cpo5beginE,@object
	.size		_ZN39_INTERNAL_ae3f8a61_4_k_cu_1ba4e4a5_51834cuda3std3__45__cpo5beginE,(_ZN39_INTERNAL_ae3f8a61_4_k_cu_1ba4e4a5_51834cuda3std3__441_GLOBAL__N__ae3f8a61_4_k_cu_1ba4e4a5_51836ignoreE - _ZN39_INTERNAL_ae3f8a61_4_k_cu_1ba4e4a5_51834cuda3std3__45__cpo5beginE)
_ZN39_INTERNAL_ae3f8a61_4_k_cu_1ba4e4a5_51834cuda3std3__45__cpo5beginE:
	.zero		1
	.type		_ZN39_INTERNAL_ae3f8a61_4_k_cu_1ba4e4a5_51834cuda3std3__441_GLOBAL__N__ae3f8a61_4_k_cu_1ba4e4a5_51836ignoreE,@object
	.size		_ZN39_INTERNAL_ae3f8a61_4_k_cu_1ba4e4a5_51834cuda3std3__441_GLOBAL__N__ae3f8a61_4_k_cu_1ba4e4a5_51836ignoreE,(_ZN39_INTERNAL_ae3f8a61_4_k_cu_1ba4e4a5_51834cute7productE - _ZN39_INTERNAL_ae3f8a61_4_k_cu_1ba4e4a5_51834cuda3std3__441_GLOBAL__N__ae3f8a61_4_k_cu_1ba4e4a5_51836ignoreE)
_ZN39_INTERNAL_ae3f8a61_4_k_cu_1ba4e4a5_51834cuda3std3__441_GLOBAL__N__ae3f8a61_4_k_cu_1ba4e4a5_51836ignoreE:
	.zero		1
	.type		_ZN39_INTERNAL_ae3f8a61_4_k_cu_1ba4e4a5_51834cute7productE,@object
	.size		_ZN39_INTERNAL_ae3f8a61_4_k_cu_1ba4e4a5_51834cute7productE,(_ZN39_INTERNAL_ae3f8a61_4_k_cu_1ba4e4a5_51834cuda3std3__45__cpo3endE - _ZN39_INTERNAL_ae3f8a61_4_k_cu_1ba4e4a5_51834cute7productE)
_ZN39_INTERNAL_ae3f8a61_4_k_cu_1ba4e4a5_51834cute7productE:
	.zero		1
	.type		_ZN39_INTERNAL_ae3f8a61_4_k_cu_1ba4e4a5_51834cuda3std3__45__cpo3endE,@object
	.size		_ZN39_INTERNAL_ae3f8a61_4_k_cu_1ba4e4a5_51834cuda3std3__45__cpo3endE,(_ZN39_INTERNAL_ae3f8a61_4_k_cu_1ba4e4a5_51834cuda3std3__419piecewise_constructE - _ZN39_INTERNAL_ae3f8a61_4_k_cu_1ba4e4a5_51834cuda3std3__45__cpo3endE)
_ZN39_INTERNAL_ae3f8a61_4_k_cu_1ba4e4a5_51834cuda3std3__45__cpo3endE:
	.zero		1
	.type		_ZN39_INTERNAL_ae3f8a61_4_k_cu_1ba4e4a5_51834cuda3std3__419piecewise_constructE,@object
	.size		_ZN39_INTERNAL_ae3f8a61_4_k_cu_1ba4e4a5_51834cuda3std3__419piecewise_constructE,(_ZN39_INTERNAL_ae3f8a61_4_k_cu_1ba4e4a5_51834cuda3std3__45__cpo4cendE - _ZN39_INTERNAL_ae3f8a61_4_k_cu_1ba4e4a5_51834cuda3std3__419piecewise_constructE)
_ZN39_INTERNAL_ae3f8a61_4_k_cu_1ba4e4a5_51834cuda3std3__419piecewise_constructE:
	.zero		1
	.type		_ZN39_INTERNAL_ae3f8a61_4_k_cu_1ba4e4a5_51834cuda3std3__45__cpo4cendE,@object
	.size		_ZN39_INTERNAL_ae3f8a61_4_k_cu_1ba4e4a5_51834cuda3std3__45__cpo4cendE,(_ZN39_INTERNAL_ae3f8a61_4_k_cu_1ba4e4a5_51834cuda3std6ranges3__45__cpo4swapE - _ZN39_INTERNAL_ae3f8a61_4_k_cu_1ba4e4a5_51834cuda3std3__45__cpo4cendE)
_ZN39_INTERNAL_ae3f8a61_4_k_cu_1ba4e4a5_51834cuda3std3__45__cpo4cendE:
	.zero		1
	.type		_ZN39_INTERNAL_ae3f8a61_4_k_cu_1ba4e4a5_51834cuda3std6ranges3__45__cpo4swapE,@object
	.size		_ZN39_INTERNAL_ae3f8a61_4_k_cu_1ba4e4a5_51834cuda3std6ranges3__45__cpo4swapE,(.L_8 - _ZN39_INTERNAL_ae3f8a61_4_k_cu_1ba4e4a5_51834cuda3std6ranges3__45__cpo4swapE)
_ZN39_INTERNAL_ae3f8a61_4_k_cu_1ba4e4a5_51834cuda3std6ranges3__45__cpo4swapE:
	.zero		1
.L_8:


//--------------------- .nv.constant0._ZN7cutlass13device_kernelINS_4gemm6kernel13GemmUniversalIN4cute5tupleIJiiiiEEENS1_10collective13CollectiveMmaINS1_34MainloopSm90TmaGmmaWarpSpecializedILi37ENS5_IJNS4_1CILi2EEESB_NSA_ILi1EEEEEENS1_32KernelTmaWarpSpecializedPingpongEEENS5_IJNSA_ILi64EEENSA_ILi128EEENSA_ILi32EEEEEEaNS5_IJlSC_lEEEaSK_NS4_8TiledMMAINS4_8MMA_AtomIJNS4_4SM904GMMA27MMA_64x128x32_S32S8S8_SS_TNEEEENS4_6LayoutINS5_IJSC_SC_SC_EEENS5_IJNSA_ILi0EEEST_ST_EEEEENS5_IJNS4_10UnderscoreESW_SW_EEEEENS4_23SM90_TMA_LOAD_MULTICASTENS4_14ComposedLayoutINS4_7SwizzleILi1ELi4ELi3EEENS4_18smem_ptr_flag_bitsILi8EEENSR_INS5_IJNSA_ILi8EEESI_EEENS5_IJSI_SC_EEEEEEEvNS4_8identityESZ_S19_vS1A_EENS_8epilogue10collective6detail29Sm90TmaWarpSpecializedAdapterINS1D_15DefaultEpilogueIaSK_SK_NS1C_6thread17LinearCombinationIaLi1EiiLNS1H_9ScaleType4KindE0ELNS_15FloatRoundStyleE2EaEENS1_15EpilogueDefaultEEEEEvvEEEEvNT_6ParamsE --------------------------
	.section	.nv.constant0._ZN7cutlass13device_kernelINS_4gemm6kernel13GemmUniversalIN4cute5tupleIJiiiiEEENS1_10collective13CollectiveMmaINS1_34MainloopSm90TmaGmmaWarpSpecializedILi37ENS5_IJNS4_1CILi2EEESB_NSA_ILi1EEEEEENS1_32KernelTmaWarpSpecializedPingpongEEENS5_IJNSA_ILi64EEENSA_ILi128EEENSA_ILi32EEEEEEaNS5_IJlSC_lEEEaSK_NS4_8TiledMMAINS4_8MMA_AtomIJNS4_4SM904GMMA27MMA_64x128x32_S32S8S8_SS_TNEEEENS4_6LayoutINS5_IJSC_SC_SC_EEENS5_IJNSA_ILi0EEEST_ST_EEEEENS5_IJNS4_10UnderscoreESW_SW_EEEEENS4_23SM90_TMA_LOAD_MULTICASTENS4_14ComposedLayoutINS4_7SwizzleILi1ELi4ELi3EEENS4_18smem_ptr_flag_bitsILi8EEENSR_INS5_IJNSA_ILi8EEESI_EEENS5_IJSI_SC_EEEEEEEvNS4_8identityESZ_S19_vS1A_EENS_8epilogue10collective6detail29Sm90TmaWarpSpecializedAdapterINS1D_15DefaultEpilogueIaSK_SK_NS1C_6thread17LinearCombinationIaLi1EiiLNS1H_9ScaleType4KindE0ELNS_15FloatRoundStyleE2EaEENS1_15EpilogueDefaultEEEEEvvEEEEvNT_6ParamsE,"a",@progbits
	.sectionflags	@""
	.align	4
.nv.constant0._ZN7cutlass13device_kernelINS_4gemm6kernel13GemmUniversalIN4cute5tupleIJiiiiEEENS1_10collective13CollectiveMmaINS1_34MainloopSm90TmaGmmaWarpSpecializedILi37ENS5_IJNS4_1CILi2EEESB_NSA_ILi1EEEEEENS1_32KernelTmaWarpSpecializedPingpongEEENS5_IJNSA_ILi64EEENSA_ILi128EEENSA_ILi32EEEEEEaNS5_IJlSC_lEEEaSK_NS4_8TiledMMAINS4_8MMA_AtomIJNS4_4SM904GMMA27MMA_64x128x32_S32S8S8_SS_TNEEEENS4_6LayoutINS5_IJSC_SC_SC_EEENS5_IJNSA_ILi0EEEST_ST_EEEEENS5_IJNS4_10UnderscoreESW_SW_EEEEENS4_23SM90_TMA_LOAD_MULTICASTENS4_14ComposedLayoutINS4_7SwizzleILi1ELi4ELi3EEENS4_18smem_ptr_flag_bitsILi8EEENSR_INS5_IJNSA_ILi8EEESI_EEENS5_IJSI_SC_EEEEEEEvNS4_8identityESZ_S19_vS1A_EENS_8epilogue10collective6detail29Sm90TmaWarpSpecializedAdapterINS1D_15DefaultEpilogueIaSK_SK_NS1C_6thread17LinearCombinationIaLi1EiiLNS1H_9ScaleType4KindE0ELNS_15FloatRoundStyleE2EaEENS1_15EpilogueDefaultEEEEEvvEEEEvNT_6ParamsE:
	.zero		1664


//--------------------- SYMBOLS --------------------------

	.type		.nv.reservedSmem.offset0,@object
	.size		.nv.reservedSmem.offset0,0x4
	.type		__assertfail,@function
